	.target	sm_100a

	.elftype	@"ET_EXEC"


//--------------------- .note.nv.tkinfo           --------------------------
	.section	.note.nv.tkinfo,"",@"SHT_NOTE"
	.sectionflags	@"SHF_NOTE_NV_TKINFO"
	.tkinfo
        /*0018*/ 	.word	0x00000002
        /*0030*/ 	.string	""
        /*0030*/ 	.string	"ptxas"
        /*0030*/ 	.string	"Cuda compilation tools, release 13.0, V13.0.88"
        /*0030*/ 	.string	"Build cuda_13.0.r13.0/compiler.36424714_0"
        /*0030*/ 	.string	"-arch sm_100a -m 64 "



//--------------------- .note.nv.cuinfo           --------------------------
	.section	.note.nv.cuinfo,"",@"SHT_NOTE"
	.sectionflags	@"SHF_NOTE_NV_CUINFO"
        /*0018*/ 	.short	0x0002
        /*001a*/ 	.short	0x0064
        /*001c*/ 	.short	0x0082
	.zero		2


//--------------------- .nv.info                  --------------------------
	.section	.nv.info,"",@"SHT_CUDA_INFO"
	.align	4


	//----- nvinfo : EIATTR_REGCOUNT
	.align		4
        /*0000*/ 	.byte	0x04, 0x2f
        /*0002*/ 	.short	(.L_19 - .L_18)
	.align		4
.L_18:
        /*0004*/ 	.word	index@(_ZN7cutlass13device_kernelINS_4gemm6kernel13GemmUniversalIN4cute5tupleIJiiiiEEENS1_10collective13CollectiveMmaINS1_35MainloopSm100TmaUmmaWarpSpecializedILi3ELi2ELi4ENS5_IJNS4_1CILi1EEESB_SB_EEEEENS5_IJNSA_ILi128EEESE_SE_EEENS_6half_tENS5_IJlSB_lEEESG_NS5_IJSB_llEEENS4_8TiledMMAINS4_8MMA_AtomIJNS4_20SM100_MMA_F16BF16_SSISG_SG_fLi128ELi128ELNS4_4UMMA5MajorE0ELSN_1ELNSM_7ScaleInE0ELSO_0EEEEEENS4_6LayoutISC_NS5_IJNSA_ILi0EEESS_SS_EEEEENS5_IJNS4_10UnderscoreESV_SV_EEEEENS4_13SM90_TMA_LOADENS4_14ComposedLayoutINS4_7SwizzleILi3ELi4ELi3EEENS4_18smem_ptr_flag_bitsILi16EEENSR_INS5_IJNSA_ILi8EEENSA_ILi64EEEEEENS5_IJS15_SB_EEEEEEEvNS4_8identityESY_NSZ_IS11_S13_NSR_INS5_IJS15_S14_EEENS5_IJSB_S15_EEEEEEEvS1A_EENS_8epilogue10collective18CollectiveEpilogueINS1G_23Sm100TmaWarpSpecializedILi4ELi2ELi32ELb1ELb0EEEJSF_NS5_IJNSR_ISE_SB_EENSR_INSA_ILi32EEESB_EEEEESG_SH_SG_SH_NS1G_6fusion15FusionCallbacksIS1K_NS1P_17LinearCombinationISG_fSG_fLNS_15FloatRoundStyleE2EEESF_S1O_JEEENS4_5SM1004TMEM4LOAD26SM100_TMEM_LOAD_32dp32b32xESY_NSZ_INS10_ILi2ELi4ELi3EEES13_NSR_INS5_IJS14_S1M_EEENS5_IJS1M_SB_EEEEEEENS4_39AutoVectorizingCopyWithAssumedAlignmentILi128EEENS4_14SM90_TMA_STOREES23_S25_S25_EEEvvEEEEvNT_6ParamsE)
        /*0008*/ 	.word	0x0000006e


	//----- nvinfo : EIATTR_FRAME_SIZE
	.align		4
.L_19:
        /*000c*/ 	.byte	0x04, 0x11
        /*000e*/ 	.short	(.L_21 - .L_20)
	.align		4
.L_20:
        /*0010*/ 	.word	index@($__internal_2_$__cuda_sm10x_tcgen05_guardrail_trap_unallocated_columns_being_dealloced)
        /*0014*/ 	.word	0x00000000


	//----- nvinfo : EIATTR_FRAME_SIZE
	.align		4
.L_21:
        /*0018*/ 	.byte	0x04, 0x11
        /*001a*/ 	.short	(.L_23 - .L_22)
	.align		4
.L_22:
        /*001c*/ 	.word	index@($__internal_1_$__cuda_sm10x_tcgen05_guardrail_trap_phase_invalid_during_alloc)
        /*0020*/ 	.word	0x00000000


	//----- nvinfo : EIATTR_FRAME_SIZE
	.align		4
.L_23:
        /*0024*/ 	.byte	0x04, 0x11
        /*0026*/ 	.short	(.L_25 - .L_24)
	.align		4
.L_24:
        /*0028*/ 	.word	index@($__internal_0_$__cuda_sm10x_tcgen05_guardrail_trap_col_being_dealloced_not_returned_by_alloc)
        /*002c*/ 	.word	0x00000000


	//----- nvinfo : EIATTR_FRAME_SIZE
	.align		4
.L_25:
        /*0030*/ 	.byte	0x04, 0x11
        /*0032*/ 	.short	(.L_27 - .L_26)
	.align		4
.L_26:
        /*0034*/ 	.word	index@(_ZN7cutlass13device_kernelINS_4gemm6kernel13GemmUniversalIN4cute5tupleIJiiiiEEENS1_10collective13CollectiveMmaINS1_35MainloopSm100TmaUmmaWarpSpecializedILi3ELi2ELi4ENS5_IJNS4_1CILi1EEESB_SB_EEEEENS5_IJNSA_ILi128EEESE_SE_EEENS_6half_tENS5_IJlSB_lEEESG_NS5_IJSB_llEEENS4_8TiledMMAINS4_8MMA_AtomIJNS4_20SM100_MMA_F16BF16_SSISG_SG_fLi128ELi128ELNS4_4UMMA5MajorE0ELSN_1ELNSM_7ScaleInE0ELSO_0EEEEEENS4_6LayoutISC_NS5_IJNSA_ILi0EEESS_SS_EEEEENS5_IJNS4_10UnderscoreESV_SV_EEEEENS4_13SM90_TMA_LOADENS4_14ComposedLayoutINS4_7SwizzleILi3ELi4ELi3EEENS4_18smem_ptr_flag_bitsILi16EEENSR_INS5_IJNSA_ILi8EEENSA_ILi64EEEEEENS5_IJS15_SB_EEEEEEEvNS4_8identityESY_NSZ_IS11_S13_NSR_INS5_IJS15_S14_EEENS5_IJSB_S15_EEEEEEEvS1A_EENS_8epilogue10collective18CollectiveEpilogueINS1G_23Sm100TmaWarpSpecializedILi4ELi2ELi32ELb1ELb0EEEJSF_NS5_IJNSR_ISE_SB_EENSR_INSA_ILi32EEESB_EEEEESG_SH_SG_SH_NS1G_6fusion15FusionCallbacksIS1K_NS1P_17LinearCombinationISG_fSG_fLNS_15FloatRoundStyleE2EEESF_S1O_JEEENS4_5SM1004TMEM4LOAD26SM100_TMEM_LOAD_32dp32b32xESY_NSZ_INS10_ILi2ELi4ELi3EEES13_NSR_INS5_IJS14_S1M_EEENS5_IJS1M_SB_EEEEEEENS4_39AutoVectorizingCopyWithAssumedAlignmentILi128EEENS4_14SM90_TMA_STOREES23_S25_S25_EEEvvEEEEvNT_6ParamsE)
        /*0038*/ 	.word	0x00000000


	//----- nvinfo : EIATTR_MIN_STACK_SIZE
	.align		4
.L_27:
        /*003c*/ 	.byte	0x04, 0x12
        /*003e*/ 	.short	(.L_29 - .L_28)
	.align		4
.L_28:
        /*0040*/ 	.word	index@(_ZN7cutlass13device_kernelINS_4gemm6kernel13GemmUniversalIN4cute5tupleIJiiiiEEENS1_10collective13CollectiveMmaINS1_35MainloopSm100TmaUmmaWarpSpecializedILi3ELi2ELi4ENS5_IJNS4_1CILi1EEESB_SB_EEEEENS5_IJNSA_ILi128EEESE_SE_EEENS_6half_tENS5_IJlSB_lEEESG_NS5_IJSB_llEEENS4_8TiledMMAINS4_8MMA_AtomIJNS4_20SM100_MMA_F16BF16_SSISG_SG_fLi128ELi128ELNS4_4UMMA5MajorE0ELSN_1ELNSM_7ScaleInE0ELSO_0EEEEEENS4_6LayoutISC_NS5_IJNSA_ILi0EEESS_SS_EEEEENS5_IJNS4_10UnderscoreESV_SV_EEEEENS4_13SM90_TMA_LOADENS4_14ComposedLayoutINS4_7SwizzleILi3ELi4ELi3EEENS4_18smem_ptr_flag_bitsILi16EEENSR_INS5_IJNSA_ILi8EEENSA_ILi64EEEEEENS5_IJS15_SB_EEEEEEEvNS4_8identityESY_NSZ_IS11_S13_NSR_INS5_IJS15_S14_EEENS5_IJSB_S15_EEEEEEEvS1A_EENS_8epilogue10collective18CollectiveEpilogueINS1G_23Sm100TmaWarpSpecializedILi4ELi2ELi32ELb1ELb0EEEJSF_NS5_IJNSR_ISE_SB_EENSR_INSA_ILi32EEESB_EEEEESG_SH_SG_SH_NS1G_6fusion15FusionCallbacksIS1K_NS1P_17LinearCombinationISG_fSG_fLNS_15FloatRoundStyleE2EEESF_S1O_JEEENS4_5SM1004TMEM4LOAD26SM100_TMEM_LOAD_32dp32b32xESY_NSZ_INS10_ILi2ELi4ELi3EEES13_NSR_INS5_IJS14_S1M_EEENS5_IJS1M_SB_EEEEEEENS4_39AutoVectorizingCopyWithAssumedAlignmentILi128EEENS4_14SM90_TMA_STOREES23_S25_S25_EEEvvEEEEvNT_6ParamsE)
        /*0044*/ 	.word	0x00000000
.L_29:


//--------------------- .nv.compat                --------------------------
	.section	.nv.compat,"",@"SHT_CUDA_COMPAT_INFO"
	.align	4
        /*0000*/ 	.byte	0x02, 0x09, 0x01, 0x00, 0x02, 0x02, 0x02, 0x00, 0x02, 0x05, 0x05, 0x00, 0x03, 0x07, 0x01, 0x01
        /*0010*/ 	.byte	0x02, 0x03, 0x01, 0x00, 0x02, 0x06, 0x01, 0x00, 0x04, 0x0b, 0x08, 0x00, 0x09, 0x00, 0x00, 0x00
        /*0020*/ 	.byte	0x00, 0x00, 0x00, 0x00


//--------------------- .nv.info._ZN7cutlass13device_kernelINS_4gemm6kernel13GemmUniversalIN4cute5tupleIJiiiiEEENS1_10collective13CollectiveMmaINS1_35MainloopSm100TmaUmmaWarpSpecializedILi3ELi2ELi4ENS5_IJNS4_1CILi1EEESB_SB_EEEEENS5_IJNSA_ILi128EEESE_SE_EEENS_6half_tENS5_IJlSB_lEEESG_NS5_IJSB_llEEENS4_8TiledMMAINS4_8MMA_AtomIJNS4_20SM100_MMA_F16BF16_SSISG_SG_fLi128ELi128ELNS4_4UMMA5MajorE0ELSN_1ELNSM_7ScaleInE0ELSO_0EEEEEENS4_6LayoutISC_NS5_IJNSA_ILi0EEESS_SS_EEEEENS5_IJNS4_10UnderscoreESV_SV_EEEEENS4_13SM90_TMA_LOADENS4_14ComposedLayoutINS4_7SwizzleILi3ELi4ELi3EEENS4_18smem_ptr_flag_bitsILi16EEENSR_INS5_IJNSA_ILi8EEENSA_ILi64EEEEEENS5_IJS15_SB_EEEEEEEvNS4_8identityESY_NSZ_IS11_S13_NSR_INS5_IJS15_S14_EEENS5_IJSB_S15_EEEEEEEvS1A_EENS_8epilogue10collective18CollectiveEpilogueINS1G_23Sm100TmaWarpSpecializedILi4ELi2ELi32ELb1ELb0EEEJSF_NS5_IJNSR_ISE_SB_EENSR_INSA_ILi32EEESB_EEEEESG_SH_SG_SH_NS1G_6fusion15FusionCallbacksIS1K_NS1P_17LinearCombinationISG_fSG_fLNS_15FloatRoundStyleE2EEESF_S1O_JEEENS4_5SM1004TMEM4LOAD26SM100_TMEM_LOAD_32dp32b32xESY_NSZ_INS10_ILi2ELi4ELi3EEES13_NSR_INS5_IJS14_S1M_EEENS5_IJS1M_SB_EEEEEEENS4_39AutoVectorizingCopyWithAssumedAlignmentILi128EEENS4_14SM90_TMA_STOREES23_S25_S25_EEEvvEEEEvNT_6ParamsE --------------------------
	.section	.nv.info._ZN7cutlass13device_kernelINS_4gemm6kernel13GemmUniversalIN4cute5tupleIJiiiiEEENS1_10collective13CollectiveMmaINS1_35MainloopSm100TmaUmmaWarpSpecializedILi3ELi2ELi4ENS5_IJNS4_1CILi1EEESB_SB_EEEEENS5_IJNSA_ILi128EEESE_SE_EEENS_6half_tENS5_IJlSB_lEEESG_NS5_IJSB_llEEENS4_8TiledMMAINS4_8MMA_AtomIJNS4_20SM100_MMA_F16BF16_SSISG_SG_fLi128ELi128ELNS4_4UMMA5MajorE0ELSN_1ELNSM_7ScaleInE0ELSO_0EEEEEENS4_6LayoutISC_NS5_IJNSA_ILi0EEESS_SS_EEEEENS5_IJNS4_10UnderscoreESV_SV_EEEEENS4_13SM90_TMA_LOADENS4_14ComposedLayoutINS4_7SwizzleILi3ELi4ELi3EEENS4_18smem_ptr_flag_bitsILi16EEENSR_INS5_IJNSA_ILi8EEENSA_ILi64EEEEEENS5_IJS15_SB_EEEEEEEvNS4_8identityESY_NSZ_IS11_S13_NSR_INS5_IJS15_S14_EEENS5_IJSB_S15_EEEEEEEvS1A_EENS_8epilogue10collective18CollectiveEpilogueINS1G_23Sm100TmaWarpSpecializedILi4ELi2ELi32ELb1ELb0EEEJSF_NS5_IJNSR_ISE_SB_EENSR_INSA_ILi32EEESB_EEEEESG_SH_SG_SH_NS1G_6fusion15FusionCallbacksIS1K_NS1P_17LinearCombinationISG_fSG_fLNS_15FloatRoundStyleE2EEESF_S1O_JEEENS4_5SM1004TMEM4LOAD26SM100_TMEM_LOAD_32dp32b32xESY_NSZ_INS10_ILi2ELi4ELi3EEES13_NSR_INS5_IJS14_S1M_EEENS5_IJS1M_SB_EEEEEEENS4_39AutoVectorizingCopyWithAssumedAlignmentILi128EEENS4_14SM90_TMA_STOREES23_S25_S25_EEEvvEEEEvNT_6ParamsE,"",@"SHT_CUDA_INFO"
	.sectionflags	@""
	.align	4


	//----- nvinfo : EIATTR_CUDA_API_VERSION
	.align		4
        /*0000*/ 	.byte	0x04, 0x37
        /*0002*/ 	.short	(.L_31 - .L_30)
.L_30:
        /*0004*/ 	.word	0x00000082


	//----- nvinfo : EIATTR_KPARAM_INFO
	.align		4
.L_31:
        /*0008*/ 	.byte	0x04, 0x17
        /*000a*/ 	.short	(.L_33 - .L_32)
.L_32:
        /*000c*/ 	.word	0x00000000
        /*0010*/ 	.short	0x0000
        /*0012*/ 	.short	0x0000
        /*0014*/ 	.byte	0x00, 0xf0, 0x01, 0x20


	//----- nvinfo : EIATTR_AT_ENTRY_FRAGMENTS
	.align		4
.L_33:
        /*0018*/ 	.byte	0x04, 0x4f
        /*001a*/ 	.short	(.L_35 - .L_34)


	//   ....[0]....
.L_34:
        /*001c*/ 	.word	0x00000006


	//----- nvinfo : EIATTR_RESERVED_SMEM_USED
	.align		4
.L_35:
        /*0020*/ 	.byte	0x01, 0x41
	.zero		2


	//----- nvinfo : EIATTR_SPARSE_MMA_MASK
	.align		4
        /*0024*/ 	.byte	0x03, 0x50
        /*0026*/ 	.short	0x0000


	//----- nvinfo : EIATTR_TCGEN05_1CTA_USED
	.align		4
        /*0028*/ 	.byte	0x01, 0x51
	.zero		2


	//----- nvinfo : EIATTR_MAXREG_COUNT
	.align		4
        /*002c*/ 	.byte	0x03, 0x1b
        /*002e*/ 	.short	0x00ff


	//----- nvinfo : EIATTR_NUM_BARRIERS
	.align		4
        /*0030*/ 	.byte	0x02, 0x4c
        /*0032*/ 	.byte	0x07
	.zero		1


	//----- nvinfo : EIATTR_EXTERNS
	.align		4
        /*0034*/ 	.byte	0x04, 0x0f
        /*0036*/ 	.short	(.L_37 - .L_36)


	//   ....[0]....
	.align		4
.L_36:
        /*0038*/ 	.word	index@(__assertfail)


	//----- nvinfo : EIATTR_MERCURY_ISA_VERSION
	.align		4
.L_37:
        /*003c*/ 	.byte	0x03, 0x5f
        /*003e*/ 	.short	0x0101


	//----- nvinfo : EIATTR_INT_WARP_WIDE_INSTR_OFFSETS
	.align		4
        /*0040*/ 	.byte	0x04, 0x31
        /*0042*/ 	.short	(.L_39 - .L_38)


	//   ....[0]....
.L_38:
        /*0044*/ 	.word	0x00001f00


	//   ....[1]....
        /*0048*/ 	.word	0x00003a70


	//   ....[2]....
        /*004c*/ 	.word	0x00003aa0


	//   ....[3]....
        /*0050*/ 	.word	0x00003af0


	//   ....[4]....
        /*0054*/ 	.word	0x00004410


	//   ....[5]....
        /*0058*/ 	.word	0x00004470


	//   ....[6]....
        /*005c*/ 	.word	0x00004550


	//   ....[7]....
        /*0060*/ 	.word	0x000045c0


	//   ....[8]....
        /*0064*/ 	.word	0x000046d0


	//   ....[9]....
        /*0068*/ 	.word	0x00004760


	//   ....[10]....
        /*006c*/ 	.word	0x00004930


	//   ....[11]....
        /*0070*/ 	.word	0x00004a90


	//----- nvinfo : EIATTR_COOP_GROUP_MASK_REGIDS
	.align		4
.L_39:
        /*0074*/ 	.byte	0x04, 0x29
        /*0076*/ 	.short	(.L_41 - .L_40)


	//   ....[0]....
.L_40:
        /*0078*/ 	.word	0xffffffff


	//   ....[1]....
        /*007c*/ 	.word	0xffffffff


	//   ....[2]....
        /*0080*/ 	.word	0xffffffff


	//   ....[3]....
        /*0084*/ 	.word	0xffffffff


	//   ....[4]....
        /*0088*/ 	.word	0xffffffff


	//   ....[5]....
        /*008c*/ 	.word	0xffffffff


	//   ....[6]....
        /*0090*/ 	.word	0xffffffff


	//   ....[7]....
        /*0094*/ 	.word	0xffffffff


	//   ....[8]....
        /*0098*/ 	.word	0xffffffff


	//   ....[9]....
        /*009c*/ 	.word	0xffffffff


	//   ....[10]....
        /*00a0*/ 	.word	0xffffffff


	//   ....[11]....
        /*00a4*/ 	.word	0xffffffff


	//   ....[12]....
        /*00a8*/ 	.word	0xffffffff


	//----- nvinfo : EIATTR_COOP_GROUP_INSTR_OFFSETS
	.align		4
.L_41:
        /*00ac*/ 	.byte	0x04, 0x28
        /*00ae*/ 	.short	(.L_43 - .L_42)


	//   ....[0]....
.L_42:
        /*00b0*/ 	.word	0x00000090


	//   ....[1]....
        /*00b4*/ 	.word	0x000004d0


	//   ....[2]....
        /*00b8*/ 	.word	0x00000620


	//   ....[3]....
        /*00bc*/ 	.word	0x000007c0


	//   ....[4]....
        /*00c0*/ 	.word	0x000008c0


	//   ....[5]....
        /*00c4*/ 	.word	0x00000a30


	//   ....[6]....
        /*00c8*/ 	.word	0x00000bd0


	//   ....[7]....
        /*00cc*/ 	.word	0x00001de0


	//   ....[8]....
        /*00d0*/ 	.word	0x00002b30


	//   ....[9]....
        /*00d4*/ 	.word	0x00002d40


	//   ....[10]....
        /*00d8*/ 	.word	0x00002d70


	//   ....[11]....
        /*00dc*/ 	.word	0x00003960


	//   ....[12]....
        /*00e0*/ 	.word	0x00003b90


	//----- nvinfo : EIATTR_VRC_CTA_INIT_COUNT
	.align		4
.L_43:
        /*00e4*/ 	.byte	0x02, 0x4a
        /*00e6*/ 	.byte	0x80
	.zero		1


	//----- nvinfo : EIATTR_SYSCALL_OFFSETS
	.align		4
        /*00e8*/ 	.byte	0x04, 0x46
        /*00ea*/ 	.short	(.L_45 - .L_44)


	//   ....[0]....
.L_44:
        /*00ec*/ 	.word	0x00005510


	//   ....[1]....
        /*00f0*/ 	.word	0x00005600


	//   ....[2]....
        /*00f4*/ 	.word	0x00005d70


	//   ....[3]....
        /*00f8*/ 	.word	0x000069f0


	//   ....[4]....
        /*00fc*/ 	.word	0x00007640


	//   ....[5]....
        /*0100*/ 	.word	0x00008290


	//----- nvinfo : EIATTR_MBARRIER_INSTR_OFFSETS
	.align		4
.L_45:
        /*0104*/ 	.byte	0x04, 0x39
        /*0106*/ 	.short	(.L_47 - .L_46)


	//   ....[0]....
.L_46:
        /*0108*/ 	.word	0x000005b0
        /*010c*/ 	.word	0x000000ff
        /*0110*/ 	.word	0x00000000
        /*0114*/ 	.short	0x0100
        /*0116*/ 	.byte	0x05
	.zero		1


	//   ....[1]....
        /*0118*/ 	.word	0x000005c0
        /*011c*/ 	.word	0x000000ff
        /*0120*/ 	.word	0x00000018
        /*0124*/ 	.short	0x0100
        /*0126*/ 	.byte	0x05
	.zero		1


	//   ....[2]....
        /*0128*/ 	.word	0x000005d0
        /*012c*/ 	.word	0x000000ff
        /*0130*/ 	.word	0x00000008
        /*0134*/ 	.short	0x0100
        /*0136*/ 	.byte	0x05
	.zero		1


	//   ....[3]....
        /*0138*/ 	.word	0x000005e0
        /*013c*/ 	.word	0x000000ff
        /*0140*/ 	.word	0x00000020
        /*0144*/ 	.short	0x0100
        /*0146*/ 	.byte	0x05
	.zero		1


	//   ....[4]....
        /*0148*/ 	.word	0x000005f0
        /*014c*/ 	.word	0x000000ff
        /*0150*/ 	.word	0x00000010
        /*0154*/ 	.short	0x0100
        /*0156*/ 	.byte	0x05
	.zero		1


	//   ....[5]....
        /*0158*/ 	.word	0x00000600
        /*015c*/ 	.word	0x000000ff
        /*0160*/ 	.word	0x00000028
        /*0164*/ 	.short	0x0100
        /*0166*/ 	.byte	0x05
	.zero		1


	//   ....[6]....
        /*0168*/ 	.word	0x00000730
        /*016c*/ 	.word	0x000000ff
        /*0170*/ 	.word	0x00000030
        /*0174*/ 	.short	0x0100
        /*0176*/ 	.byte	0x07
	.zero		1


	//   ....[7]....
        /*0178*/ 	.word	0x00000740
        /*017c*/ 	.word	0x000000ff
        /*0180*/ 	.word	0x00000050
        /*0184*/ 	.short	0x0100
        /*0186*/ 	.byte	0x07
	.zero		1


	//   ....[8]....
        /*0188*/ 	.word	0x00000750
        /*018c*/ 	.word	0x000000ff
        /*0190*/ 	.word	0x00000038
        /*0194*/ 	.short	0x0100
        /*0196*/ 	.byte	0x07
	.zero		1


	//   ....[9]....
        /*0198*/ 	.word	0x00000760
        /*019c*/ 	.word	0x000000ff
        /*01a0*/ 	.word	0x00000058
        /*01a4*/ 	.short	0x0100
        /*01a6*/ 	.byte	0x07
	.zero		1


	//   ....[10]....
        /*01a8*/ 	.word	0x00000770
        /*01ac*/ 	.word	0x000000ff
        /*01b0*/ 	.word	0x00000040
        /*01b4*/ 	.short	0x0100
        /*01b6*/ 	.byte	0x07
	.zero		1


	//   ....[11]....
        /*01b8*/ 	.word	0x00000780
        /*01bc*/ 	.word	0x000000ff
        /*01c0*/ 	.word	0x00000060
        /*01c4*/ 	.short	0x0100
        /*01c6*/ 	.byte	0x07
	.zero		1


	//   ....[12]....
        /*01c8*/ 	.word	0x00000790
        /*01cc*/ 	.word	0x000000ff
        /*01d0*/ 	.word	0x00000048
        /*01d4*/ 	.short	0x0100
        /*01d6*/ 	.byte	0x07
	.zero		1


	//   ....[13]....
        /*01d8*/ 	.word	0x000007a0
        /*01dc*/ 	.word	0x000000ff
        /*01e0*/ 	.word	0x00000068
        /*01e4*/ 	.short	0x0100
        /*01e6*/ 	.byte	0x07
	.zero		1


	//   ....[14]....
        /*01e8*/ 	.word	0x00000890
        /*01ec*/ 	.word	0x000000ff
        /*01f0*/ 	.word	0x00000070
        /*01f4*/ 	.short	0x0100
        /*01f6*/ 	.byte	0x05
	.zero		1


	//   ....[15]....
        /*01f8*/ 	.word	0x000008a0
        /*01fc*/ 	.word	0x000000ff
        /*0200*/ 	.word	0x00000078
        /*0204*/ 	.short	0x0100
        /*0206*/ 	.byte	0x05
	.zero		1


	//   ....[16]....
        /*0208*/ 	.word	0x000009e0
        /*020c*/ 	.word	0x000000ff
        /*0210*/ 	.word	0x00000080
        /*0214*/ 	.short	0x0100
        /*0216*/ 	.byte	0x05
	.zero		1


	//   ....[17]....
        /*0218*/ 	.word	0x000009f0
        /*021c*/ 	.word	0x000000ff
        /*0220*/ 	.word	0x00000090
        /*0224*/ 	.short	0x0100
        /*0226*/ 	.byte	0x05
	.zero		1


	//   ....[18]....
        /*0228*/ 	.word	0x00000a00
        /*022c*/ 	.word	0x000000ff
        /*0230*/ 	.word	0x00000088
        /*0234*/ 	.short	0x0100
        /*0236*/ 	.byte	0x05
	.zero		1


	//   ....[19]....
        /*0238*/ 	.word	0x00000a10
        /*023c*/ 	.word	0x000000ff
        /*0240*/ 	.word	0x00000098
        /*0244*/ 	.short	0x0100
        /*0246*/ 	.byte	0x05
	.zero		1


	//   ....[20]....
        /*0248*/ 	.word	0x00000b40
        /*024c*/ 	.word	0x000000ff
        /*0250*/ 	.word	0x000000a0
        /*0254*/ 	.short	0x0100
        /*0256*/ 	.byte	0x07
	.zero		1


	//   ....[21]....
        /*0258*/ 	.word	0x00000b50
        /*025c*/ 	.word	0x000000ff
        /*0260*/ 	.word	0x000000c0
        /*0264*/ 	.short	0x0100
        /*0266*/ 	.byte	0x07
	.zero		1


	//   ....[22]....
        /*0268*/ 	.word	0x00000b60
        /*026c*/ 	.word	0x000000ff
        /*0270*/ 	.word	0x000000a8
        /*0274*/ 	.short	0x0100
        /*0276*/ 	.byte	0x07
	.zero		1


	//   ....[23]....
        /*0278*/ 	.word	0x00000b70
        /*027c*/ 	.word	0x000000ff
        /*0280*/ 	.word	0x000000c8
        /*0284*/ 	.short	0x0100
        /*0286*/ 	.byte	0x07
	.zero		1


	//   ....[24]....
        /*0288*/ 	.word	0x00000b80
        /*028c*/ 	.word	0x000000ff
        /*0290*/ 	.word	0x000000b0
        /*0294*/ 	.short	0x0100
        /*0296*/ 	.byte	0x07
	.zero		1


	//   ....[25]....
        /*0298*/ 	.word	0x00000b90
        /*029c*/ 	.word	0x000000ff
        /*02a0*/ 	.word	0x000000d0
        /*02a4*/ 	.short	0x0100
        /*02a6*/ 	.byte	0x07
	.zero		1


	//   ....[26]....
        /*02a8*/ 	.word	0x00000ba0
        /*02ac*/ 	.word	0x000000ff
        /*02b0*/ 	.word	0x000000b8
        /*02b4*/ 	.short	0x0100
        /*02b6*/ 	.byte	0x07
	.zero		1


	//   ....[27]....
        /*02b8*/ 	.word	0x00000bb0
        /*02bc*/ 	.word	0x000000ff
        /*02c0*/ 	.word	0x000000d8
        /*02c4*/ 	.short	0x0100
        /*02c6*/ 	.byte	0x07
	.zero		1


	//   ....[28]....
        /*02c8*/ 	.word	0x00000ca0
        /*02cc*/ 	.word	0x000000ff
        /*02d0*/ 	.word	0x000000e0
        /*02d4*/ 	.short	0x0100
        /*02d6*/ 	.byte	0x05
	.zero		1


	//   ....[29]....
        /*02d8*/ 	.word	0x00000cb0
        /*02dc*/ 	.word	0x000000ff
        /*02e0*/ 	.word	0x000000f0
        /*02e4*/ 	.short	0x0100
        /*02e6*/ 	.byte	0x05
	.zero		1


	//   ....[30]....
        /*02e8*/ 	.word	0x00000cc0
        /*02ec*/ 	.word	0x000000ff
        /*02f0*/ 	.word	0x000000e8
        /*02f4*/ 	.short	0x0100
        /*02f6*/ 	.byte	0x05
	.zero		1


	//   ....[31]....
        /*02f8*/ 	.word	0x00000cd0
        /*02fc*/ 	.word	0x000000ff
        /*0300*/ 	.word	0x000000f8
        /*0304*/ 	.short	0x0100
        /*0306*/ 	.byte	0x05
	.zero		1


	//   ....[32]....
        /*0308*/ 	.word	0x000015a0
        /*030c*/ 	.word	0x00000002
        /*0310*/ 	.word	0x000000f0
        /*0314*/ 	.short	0x010a
        /*0316*/ 	.byte	0xff
	.zero		1


	//   ....[33]....
        /*0318*/ 	.word	0x000015d0
        /*031c*/ 	.word	0x00000002
        /*0320*/ 	.word	0x000000e0
        /*0324*/ 	.short	0x0101
        /*0326*/ 	.byte	0xff
	.zero		1


	//   ....[34]....
        /*0328*/ 	.word	0x000016a0
        /*032c*/ 	.word	0x000000ff
        /*0330*/ 	.word	0x00000018
        /*0334*/ 	.short	0x010a
        /*0336*/ 	.byte	0x08
	.zero		1


	//   ....[35]....
        /*0338*/ 	.word	0x00001750
        /*033c*/ 	.word	0x000000ff
        /*0340*/ 	.word	0x00000018
        /*0344*/ 	.short	0x010a
        /*0346*/ 	.byte	0x21
	.zero		1


	//   ....[36]....
        /*0348*/ 	.word	0x000018a0
        /*034c*/ 	.word	0x000000ff
        /*0350*/ 	.word	0x00000018
        /*0354*/ 	.short	0x010a
        /*0356*/ 	.byte	0x08
	.zero		1


	//   ....[37]....
        /*0358*/ 	.word	0x00001a50
        /*035c*/ 	.word	0x000000ff
        /*0360*/ 	.word	0x00000078
        /*0364*/ 	.short	0x0101
        /*0366*/ 	.byte	0x04
	.zero		1


	//   ....[38]....
        /*0368*/ 	.word	0x00001a70
        /*036c*/ 	.word	0x000000ff
        /*0370*/ 	.word	0x00000018
        /*0374*/ 	.short	0x010a
        /*0376*/ 	.byte	0x08
	.zero		1


	//   ....[39]....
        /*0378*/ 	.word	0x00001b00
        /*037c*/ 	.word	0x000000ff
        /*0380*/ 	.word	0x00000018
        /*0384*/ 	.short	0x010a
        /*0386*/ 	.byte	0x21
	.zero		1


	//   ....[40]....
        /*0388*/ 	.word	0x00001c50
        /*038c*/ 	.word	0x000000ff
        /*0390*/ 	.word	0x00000018
        /*0394*/ 	.short	0x010a
        /*0396*/ 	.byte	0x08
	.zero		1


	//   ....[41]....
        /*0398*/ 	.word	0x00001e10
        /*039c*/ 	.word	0x00000002
        /*03a0*/ 	.word	0x00000080
        /*03a4*/ 	.short	0x010a
        /*03a6*/ 	.byte	0xff
	.zero		1


	//   ....[42]....
        /*03a8*/ 	.word	0x00001ed0
        /*03ac*/ 	.word	0x00000002
        /*03b0*/ 	.word	0x00000000
        /*03b4*/ 	.short	0x0101
        /*03b6*/ 	.byte	0xff
	.zero		1


	//   ....[43]....
        /*03b8*/ 	.word	0x00002430
        /*03bc*/ 	.word	0x000000ff
        /*03c0*/ 	.word	0x00000000
        /*03c4*/ 	.short	0x010a
        /*03c6*/ 	.byte	0x05
	.zero		1


	//   ....[44]....
        /*03c8*/ 	.word	0x000024c0
        /*03cc*/ 	.word	0x000000ff
        /*03d0*/ 	.word	0x00000000
        /*03d4*/ 	.short	0x010a
        /*03d6*/ 	.byte	0x05
	.zero		1


	//   ....[45]....
        /*03d8*/ 	.word	0x00002560
        /*03dc*/ 	.word	0x00000000
        /*03e0*/ 	.word	0x00000000
        /*03e4*/ 	.short	0x010a
        /*03e6*/ 	.byte	0xff
	.zero		1


	//   ....[46]....
        /*03e8*/ 	.word	0x00002680
        /*03ec*/ 	.word	0x00000000
        /*03f0*/ 	.word	0x000000e0
        /*03f4*/ 	.short	0x010a
        /*03f6*/ 	.byte	0xff
	.zero		1


	//   ....[47]....
        /*03f8*/ 	.word	0x000026f0
        /*03fc*/ 	.word	0x00000000
        /*0400*/ 	.word	0x00000000
        /*0404*/ 	.short	0x0101
        /*0406*/ 	.byte	0xff
	.zero		1


	//   ....[48]....
        /*0408*/ 	.word	0x00002710
        /*040c*/ 	.word	0x000000ff
        /*0410*/ 	.word	0x00000090
        /*0414*/ 	.short	0x010a
        /*0416*/ 	.byte	0x05
	.zero		1


	//   ....[49]....
        /*0418*/ 	.word	0x00002830
        /*041c*/ 	.word	0x00000000
        /*0420*/ 	.word	0x00000080
        /*0424*/ 	.short	0x010a
        /*0426*/ 	.byte	0xff
	.zero		1


	//   ....[50]....
        /*0428*/ 	.word	0x00002930
        /*042c*/ 	.word	0x00000000
        /*0430*/ 	.word	0x00000000
        /*0434*/ 	.short	0x0101
        /*0436*/ 	.byte	0xff
	.zero		1


	//   ....[51]....
        /*0438*/ 	.word	0x000029c0
        /*043c*/ 	.word	0x000000ff
        /*0440*/ 	.word	0x00000090
        /*0444*/ 	.short	0x0106
        /*0446*/ 	.byte	0x05
	.zero		1


	//   ....[52]....
        /*0448*/ 	.word	0x000029e0
        /*044c*/ 	.word	0x000000ff
        /*0450*/ 	.word	0x00000090
        /*0454*/ 	.short	0x010a
        /*0456*/ 	.byte	0x05
	.zero		1


	//   ....[53]....
        /*0458*/ 	.word	0x00002a70
        /*045c*/ 	.word	0x000000ff
        /*0460*/ 	.word	0x00000090
        /*0464*/ 	.short	0x0106
        /*0466*/ 	.byte	0x04
	.zero		1


	//   ....[54]....
        /*0468*/ 	.word	0x00002ab0
        /*046c*/ 	.word	0x00000000
        /*0470*/ 	.word	0x00000090
        /*0474*/ 	.short	0x010a
        /*0476*/ 	.byte	0xff
	.zero		1


	//   ....[55]....
        /*0478*/ 	.word	0x00003070
        /*047c*/ 	.word	0x00000000
        /*0480*/ 	.word	0x00000080
        /*0484*/ 	.short	0x010a
        /*0486*/ 	.byte	0xff
	.zero		1


	//   ....[56]....
        /*0488*/ 	.word	0x00003170
        /*048c*/ 	.word	0x00000003
        /*0490*/ 	.word	0x00000000
        /*0494*/ 	.short	0x0101
        /*0496*/ 	.byte	0xff
	.zero		1


	//   ....[57]....
        /*0498*/ 	.word	0x00003180
        /*049c*/ 	.word	0x000000ff
        /*04a0*/ 	.word	0x00000000
        /*04a4*/ 	.short	0x010a
        /*04a6*/ 	.byte	0x07
	.zero		1


	//   ....[58]....
        /*04a8*/ 	.word	0x000031b0
        /*04ac*/ 	.word	0x000000ff
        /*04b0*/ 	.word	0x000000c0
        /*04b4*/ 	.short	0x010a
        /*04b6*/ 	.byte	0x06
	.zero		1


	//   ....[59]....
        /*04b8*/ 	.word	0x00003280
        /*04bc*/ 	.word	0x000000ff
        /*04c0*/ 	.word	0x00000000
        /*04c4*/ 	.short	0x010a
        /*04c6*/ 	.byte	0x0b
	.zero		1


	//   ....[60]....
        /*04c8*/ 	.word	0x000033b0
        /*04cc*/ 	.word	0x000000ff
        /*04d0*/ 	.word	0x00000000
        /*04d4*/ 	.short	0x010a
        /*04d6*/ 	.byte	0x22
	.zero		1


	//   ....[61]....
        /*04d8*/ 	.word	0x00003790
        /*04dc*/ 	.word	0x000000ff
        /*04e0*/ 	.word	0x00000000
        /*04e4*/ 	.short	0x010a
        /*04e6*/ 	.byte	0x06
	.zero		1


	//   ....[62]....
        /*04e8*/ 	.word	0x00003820
        /*04ec*/ 	.word	0x000000ff
        /*04f0*/ 	.word	0x00000000
        /*04f4*/ 	.short	0x010a
        /*04f6*/ 	.byte	0x06
	.zero		1


	//   ....[63]....
        /*04f8*/ 	.word	0x000038b0
        /*04fc*/ 	.word	0x000000ff
        /*0500*/ 	.word	0x00000000
        /*0504*/ 	.short	0x010a
        /*0506*/ 	.byte	0x06
	.zero		1


	//   ....[64]....
        /*0508*/ 	.word	0x00003940
        /*050c*/ 	.word	0x000000ff
        /*0510*/ 	.word	0x00000000
        /*0514*/ 	.short	0x010a
        /*0516*/ 	.byte	0x07
	.zero		1


	//   ....[65]....
        /*0518*/ 	.word	0x00003dc0
        /*051c*/ 	.word	0x00000000
        /*0520*/ 	.word	0x00000080
        /*0524*/ 	.short	0x010a
        /*0526*/ 	.byte	0xff
	.zero		1


	//   ....[66]....
        /*0528*/ 	.word	0x00003e80
        /*052c*/ 	.word	0x00000000
        /*0530*/ 	.word	0x00000000
        /*0534*/ 	.short	0x0101
        /*0536*/ 	.byte	0xff
	.zero		1


	//   ....[67]....
        /*0538*/ 	.word	0x000041a0
        /*053c*/ 	.word	0x000000ff
        /*0540*/ 	.word	0x00000078
        /*0544*/ 	.short	0x010a
        /*0546*/ 	.byte	0x07
	.zero		1


	//   ....[68]....
        /*0548*/ 	.word	0x00004390
        /*054c*/ 	.word	0x000000ff
        /*0550*/ 	.word	0x00000050
        /*0554*/ 	.short	0x010a
        /*0556*/ 	.byte	0x07
	.zero		1


	//   ....[69]....
        /*0558*/ 	.word	0x00004500
        /*055c*/ 	.word	0x000000ff
        /*0560*/ 	.word	0x00000030
        /*0564*/ 	.short	0x010b
        /*0566*/ 	.byte	0x07
	.zero		1


	//   ....[70]....
        /*0568*/ 	.word	0x00004510
        /*056c*/ 	.word	0x000000ff
        /*0570*/ 	.word	0x00000000
        /*0574*/ 	.short	0x0101
        /*0576*/ 	.byte	0x08
	.zero		1


	//   ....[71]....
        /*0578*/ 	.word	0x00004520
        /*057c*/ 	.word	0x000000ff
        /*0580*/ 	.word	0x00000058
        /*0584*/ 	.short	0x010a
        /*0586*/ 	.byte	0x07
	.zero		1


	//   ....[72]....
        /*0588*/ 	.word	0x00004670
        /*058c*/ 	.word	0x000000ff
        /*0590*/ 	.word	0x00000038
        /*0594*/ 	.short	0x010b
        /*0596*/ 	.byte	0x07
	.zero		1


	//   ....[73]....
        /*0598*/ 	.word	0x00004680
        /*059c*/ 	.word	0x000000ff
        /*05a0*/ 	.word	0x00000000
        /*05a4*/ 	.short	0x0101
        /*05a6*/ 	.byte	0x08
	.zero		1


	//   ....[74]....
        /*05a8*/ 	.word	0x00004690
        /*05ac*/ 	.word	0x000000ff
        /*05b0*/ 	.word	0x00000060
        /*05b4*/ 	.short	0x010a
        /*05b6*/ 	.byte	0x07
	.zero		1


	//   ....[75]....
        /*05b8*/ 	.word	0x00004810
        /*05bc*/ 	.word	0x000000ff
        /*05c0*/ 	.word	0x00000040
        /*05c4*/ 	.short	0x010b
        /*05c6*/ 	.byte	0x07
	.zero		1


	//   ....[76]....
        /*05c8*/ 	.word	0x00004850
        /*05cc*/ 	.word	0x000000ff
        /*05d0*/ 	.word	0x00000000
        /*05d4*/ 	.short	0x0101
        /*05d6*/ 	.byte	0x08
	.zero		1


	//   ....[77]....
        /*05d8*/ 	.word	0x00004890
        /*05dc*/ 	.word	0x000000ff
        /*05e0*/ 	.word	0x00000068
        /*05e4*/ 	.short	0x010a
        /*05e6*/ 	.byte	0x07
	.zero		1


	//   ....[78]....
        /*05e8*/ 	.word	0x00004ad0
        /*05ec*/ 	.word	0x000000ff
        /*05f0*/ 	.word	0x00000048
        /*05f4*/ 	.short	0x010b
        /*05f6*/ 	.byte	0x07
	.zero		1


	//   ....[79]....
        /*05f8*/ 	.word	0x00004af0
        /*05fc*/ 	.word	0x000000ff
        /*0600*/ 	.word	0x00000000
        /*0604*/ 	.short	0x0101
        /*0606*/ 	.byte	0x0d
	.zero		1


	//   ....[80]....
        /*0608*/ 	.word	0x00004b20
        /*060c*/ 	.word	0x000000ff
        /*0610*/ 	.word	0x00000050
        /*0614*/ 	.short	0x010a
        /*0616*/ 	.byte	0x07
	.zero		1


	//   ....[81]....
        /*0618*/ 	.word	0x00004b40
        /*061c*/ 	.word	0x000000ff
        /*0620*/ 	.word	0x00000058
        /*0624*/ 	.short	0x010a
        /*0626*/ 	.byte	0x07
	.zero		1


	//   ....[82]....
        /*0628*/ 	.word	0x00004b60
        /*062c*/ 	.word	0x000000ff
        /*0630*/ 	.word	0x00000060
        /*0634*/ 	.short	0x010a
        /*0636*/ 	.byte	0x07
	.zero		1


	//   ....[83]....
        /*0638*/ 	.word	0x00004ba0
        /*063c*/ 	.word	0x00000000
        /*0640*/ 	.word	0x00000068
        /*0644*/ 	.short	0x010a
        /*0646*/ 	.byte	0xff
	.zero		1


	//   ....[84]....
        /*0648*/ 	.word	0x00004ed0
        /*064c*/ 	.word	0x00000000
        /*0650*/ 	.word	0x00000080
        /*0654*/ 	.short	0x010a
        /*0656*/ 	.byte	0xff
	.zero		1


	//   ....[85]....
        /*0658*/ 	.word	0x00004fe0
        /*065c*/ 	.word	0x00000000
        /*0660*/ 	.word	0x00000000
        /*0664*/ 	.short	0x0101
        /*0666*/ 	.byte	0xff
	.zero		1


	//   ....[86]....
        /*0668*/ 	.word	0x00005a30
        /*066c*/ 	.word	0x000000ff
        /*0670*/ 	.word	0x00000030
        /*0674*/ 	.short	0x010a
        /*0676*/ 	.byte	0x30
	.zero		1


	//   ....[87]....
        /*0678*/ 	.word	0x00005a70
        /*067c*/ 	.word	0x00000040
        /*0680*/ 	.word	0x000000a0
        /*0684*/ 	.short	0x010a
        /*0686*/ 	.byte	0xff
	.zero		1


	//   ....[88]....
        /*0688*/ 	.word	0x00005b60
        /*068c*/ 	.word	0x000000ff
        /*0690*/ 	.word	0x00000030
        /*0694*/ 	.short	0x010a
        /*0696*/ 	.byte	0x30
	.zero		1


	//   ....[89]....
        /*0698*/ 	.word	0x00005c50
        /*069c*/ 	.word	0x00000040
        /*06a0*/ 	.word	0x000000a0
        /*06a4*/ 	.short	0x010a
        /*06a6*/ 	.byte	0xff
	.zero		1


	//   ....[90]....
        /*06a8*/ 	.word	0x00006720
        /*06ac*/ 	.word	0x00000000
        /*06b0*/ 	.word	0x00000000
        /*06b4*/ 	.short	0x0101
        /*06b6*/ 	.byte	0xff
	.zero		1


	//   ....[91]....
        /*06b8*/ 	.word	0x00006730
        /*06bc*/ 	.word	0x00000002
        /*06c0*/ 	.word	0x00000030
        /*06c4*/ 	.short	0x010a
        /*06c6*/ 	.byte	0xff
	.zero		1


	//   ....[92]....
        /*06c8*/ 	.word	0x00006810
        /*06cc*/ 	.word	0x00000002
        /*06d0*/ 	.word	0x00000030
        /*06d4*/ 	.short	0x010a
        /*06d6*/ 	.byte	0xff
	.zero		1


	//   ....[93]....
        /*06d8*/ 	.word	0x00007370
        /*06dc*/ 	.word	0x00000048
        /*06e0*/ 	.word	0x00000000
        /*06e4*/ 	.short	0x0101
        /*06e6*/ 	.byte	0xff
	.zero		1


	//   ....[94]....
        /*06e8*/ 	.word	0x00007390
        /*06ec*/ 	.word	0x00000000
        /*06f0*/ 	.word	0x00000030
        /*06f4*/ 	.short	0x010a
        /*06f6*/ 	.byte	0xff
	.zero		1


	//   ....[95]....
        /*06f8*/ 	.word	0x00007460
        /*06fc*/ 	.word	0x00000000
        /*0700*/ 	.word	0x00000030
        /*0704*/ 	.short	0x010a
        /*0706*/ 	.byte	0xff
	.zero		1


	//   ....[96]....
        /*0708*/ 	.word	0x00007fc0
        /*070c*/ 	.word	0x00000048
        /*0710*/ 	.word	0x00000000
        /*0714*/ 	.short	0x0101
        /*0716*/ 	.byte	0xff
	.zero		1


	//   ....[97]....
        /*0718*/ 	.word	0x00007fe0
        /*071c*/ 	.word	0x00000000
        /*0720*/ 	.word	0x00000030
        /*0724*/ 	.short	0x010a
        /*0726*/ 	.byte	0xff
	.zero		1


	//   ....[98]....
        /*0728*/ 	.word	0x000080b0
        /*072c*/ 	.word	0x00000000
        /*0730*/ 	.word	0x00000030
        /*0734*/ 	.short	0x010a
        /*0736*/ 	.byte	0xff
	.zero		1


	//   ....[99]....
        /*0738*/ 	.word	0x000083f0
        /*073c*/ 	.word	0x000000ff
        /*0740*/ 	.word	0x00000000
        /*0744*/ 	.short	0x0101
        /*0746*/ 	.byte	0x05
	.zero		1


	//   ....[100]....
        /*0748*/ 	.word	0x00008c70
        /*074c*/ 	.word	0x00000000
        /*0750*/ 	.word	0x00000000
        /*0754*/ 	.short	0x0101
        /*0756*/ 	.byte	0xff
	.zero		1


	//   ....[101]....
        /*0758*/ 	.word	0x00008ee0
        /*075c*/ 	.word	0x000000ff
        /*0760*/ 	.word	0x00000000
        /*0764*/ 	.short	0x0101
        /*0766*/ 	.byte	0x04
	.zero		1


	//   ....[102]....
        /*0768*/ 	.word	0x00008f00
        /*076c*/ 	.word	0x00000002
        /*0770*/ 	.word	0x000000f0
        /*0774*/ 	.short	0x010a
        /*0776*/ 	.byte	0xff
	.zero		1


	//   ....[103]....
        /*0778*/ 	.word	0x00008f60
        /*077c*/ 	.word	0x00000002
        /*0780*/ 	.word	0x00000018
        /*0784*/ 	.short	0x010a
        /*0786*/ 	.byte	0xff
	.zero		1


	//   ....[104]....
        /*0788*/ 	.word	0x00008fc0
        /*078c*/ 	.word	0x00000002
        /*0790*/ 	.word	0x00000018
        /*0794*/ 	.short	0x010a
        /*0796*/ 	.byte	0xff
	.zero		1


	//   ....[105]....
        /*0798*/ 	.word	0x00009010
        /*079c*/ 	.word	0x00000002
        /*07a0*/ 	.word	0x00000080
        /*07a4*/ 	.short	0x010a
        /*07a6*/ 	.byte	0xff
	.zero		1


	//   ....[106]....
        /*07a8*/ 	.word	0x00009070
        /*07ac*/ 	.word	0x00000000
        /*07b0*/ 	.word	0x00000000
        /*07b4*/ 	.short	0x010a
        /*07b6*/ 	.byte	0xff
	.zero		1


	//   ....[107]....
        /*07b8*/ 	.word	0x000090d0
        /*07bc*/ 	.word	0x00000000
        /*07c0*/ 	.word	0x00000000
        /*07c4*/ 	.short	0x010a
        /*07c6*/ 	.byte	0xff
	.zero		1


	//   ....[108]....
        /*07c8*/ 	.word	0x00009120
        /*07cc*/ 	.word	0x00000000
        /*07d0*/ 	.word	0x000000e0
        /*07d4*/ 	.short	0x010a
        /*07d6*/ 	.byte	0xff
	.zero		1


	//   ....[109]....
        /*07d8*/ 	.word	0x00009180
        /*07dc*/ 	.word	0x00000000
        /*07e0*/ 	.word	0x00000090
        /*07e4*/ 	.short	0x010a
        /*07e6*/ 	.byte	0xff
	.zero		1


	//   ....[110]....
        /*07e8*/ 	.word	0x000091d0
        /*07ec*/ 	.word	0x00000000
        /*07f0*/ 	.word	0x00000080
        /*07f4*/ 	.short	0x010a
        /*07f6*/ 	.byte	0xff
	.zero		1


	//   ....[111]....
        /*07f8*/ 	.word	0x00009230
        /*07fc*/ 	.word	0x00000000
        /*0800*/ 	.word	0x00000090
        /*0804*/ 	.short	0x010a
        /*0806*/ 	.byte	0xff
	.zero		1


	//   ....[112]....
        /*0808*/ 	.word	0x00009280
        /*080c*/ 	.word	0x00000000
        /*0810*/ 	.word	0x00000080
        /*0814*/ 	.short	0x010a
        /*0816*/ 	.byte	0xff
	.zero		1


	//   ....[113]....
        /*0818*/ 	.word	0x000092e0
        /*081c*/ 	.word	0x00000002
        /*0820*/ 	.word	0x000000c0
        /*0824*/ 	.short	0x010a
        /*0826*/ 	.byte	0xff
	.zero		1


	//   ....[114]....
        /*0828*/ 	.word	0x00009340
        /*082c*/ 	.word	0x00000000
        /*0830*/ 	.word	0x00000000
        /*0834*/ 	.short	0x010a
        /*0836*/ 	.byte	0xff
	.zero		1


	//   ....[115]....
        /*0838*/ 	.word	0x000093a0
        /*083c*/ 	.word	0x00000000
        /*0840*/ 	.word	0x00000000
        /*0844*/ 	.short	0x010a
        /*0846*/ 	.byte	0xff
	.zero		1


	//   ....[116]....
        /*0848*/ 	.word	0x00009400
        /*084c*/ 	.word	0x00000000
        /*0850*/ 	.word	0x00000000
        /*0854*/ 	.short	0x010a
        /*0856*/ 	.byte	0xff
	.zero		1


	//   ....[117]....
        /*0858*/ 	.word	0x00009460
        /*085c*/ 	.word	0x00000000
        /*0860*/ 	.word	0x00000000
        /*0864*/ 	.short	0x010a
        /*0866*/ 	.byte	0xff
	.zero		1


	//   ....[118]....
        /*0868*/ 	.word	0x000094c0
        /*086c*/ 	.word	0x00000000
        /*0870*/ 	.word	0x00000000
        /*0874*/ 	.short	0x010a
        /*0876*/ 	.byte	0xff
	.zero		1


	//   ....[119]....
        /*0878*/ 	.word	0x00009510
        /*087c*/ 	.word	0x00000000
        /*0880*/ 	.word	0x00000080
        /*0884*/ 	.short	0x010a
        /*0886*/ 	.byte	0xff
	.zero		1


	//   ....[120]....
        /*0888*/ 	.word	0x00009570
        /*088c*/ 	.word	0x00000000
        /*0890*/ 	.word	0x00000078
        /*0894*/ 	.short	0x010a
        /*0896*/ 	.byte	0xff
	.zero		1


	//   ....[121]....
        /*0898*/ 	.word	0x000095d0
        /*089c*/ 	.word	0x00000000
        /*08a0*/ 	.word	0x00000050
        /*08a4*/ 	.short	0x010a
        /*08a6*/ 	.byte	0xff
	.zero		1


	//   ....[122]....
        /*08a8*/ 	.word	0x00009630
        /*08ac*/ 	.word	0x00000000
        /*08b0*/ 	.word	0x00000058
        /*08b4*/ 	.short	0x010a
        /*08b6*/ 	.byte	0xff
	.zero		1


	//   ....[123]....
        /*08b8*/ 	.word	0x00009690
        /*08bc*/ 	.word	0x00000000
        /*08c0*/ 	.word	0x00000060
        /*08c4*/ 	.short	0x010a
        /*08c6*/ 	.byte	0xff
	.zero		1


	//   ....[124]....
        /*08c8*/ 	.word	0x000096f0
        /*08cc*/ 	.word	0x00000000
        /*08d0*/ 	.word	0x00000068
        /*08d4*/ 	.short	0x010a
        /*08d6*/ 	.byte	0xff
	.zero		1


	//   ....[125]....
        /*08d8*/ 	.word	0x00009750
        /*08dc*/ 	.word	0x00000000
        /*08e0*/ 	.word	0x00000050
        /*08e4*/ 	.short	0x010a
        /*08e6*/ 	.byte	0xff
	.zero		1


	//   ....[126]....
        /*08e8*/ 	.word	0x000097b0
        /*08ec*/ 	.word	0x00000000
        /*08f0*/ 	.word	0x00000058
        /*08f4*/ 	.short	0x010a
        /*08f6*/ 	.byte	0xff
	.zero		1


	//   ....[127]....
        /*08f8*/ 	.word	0x00009810
        /*08fc*/ 	.word	0x00000000
        /*0900*/ 	.word	0x00000060
        /*0904*/ 	.short	0x010a
        /*0906*/ 	.byte	0xff
	.zero		1


	//   ....[128]....
        /*0908*/ 	.word	0x00009860
        /*090c*/ 	.word	0x00000000
        /*0910*/ 	.word	0x00000080
        /*0914*/ 	.short	0x010a
        /*0916*/ 	.byte	0xff
	.zero		1


	//   ....[129]....
        /*0918*/ 	.word	0x000098c0
        /*091c*/ 	.word	0x00000002
        /*0920*/ 	.word	0x00000030
        /*0924*/ 	.short	0x010a
        /*0926*/ 	.byte	0xff
	.zero		1


	//   ....[130]....
        /*0928*/ 	.word	0x00009910
        /*092c*/ 	.word	0x00000040
        /*0930*/ 	.word	0x000000a0
        /*0934*/ 	.short	0x010a
        /*0936*/ 	.byte	0xff
	.zero		1


	//   ....[131]....
        /*0938*/ 	.word	0x00009960
        /*093c*/ 	.word	0x00000002
        /*0940*/ 	.word	0x00000030
        /*0944*/ 	.short	0x010a
        /*0946*/ 	.byte	0xff
	.zero		1


	//   ....[132]....
        /*0948*/ 	.word	0x000099b0
        /*094c*/ 	.word	0x00000000
        /*0950*/ 	.word	0x00000030
        /*0954*/ 	.short	0x010a
        /*0956*/ 	.byte	0xff
	.zero		1


	//   ....[133]....
        /*0958*/ 	.word	0x00009a00
        /*095c*/ 	.word	0x00000000
        /*0960*/ 	.word	0x00000030
        /*0964*/ 	.short	0x010a
        /*0966*/ 	.byte	0xff
	.zero		1


	//----- nvinfo : EIATTR_NUM_MBARRIERS
	.align		4
.L_47:
        /*0968*/ 	.byte	0x03, 0x38
        /*096a*/ 	.short	0x0020


	//----- nvinfo : EIATTR_EXIT_INSTR_OFFSETS
	.align		4
        /*096c*/ 	.byte	0x04, 0x1c
        /*096e*/ 	.short	(.L_49 - .L_48)


	//   ....[0]....
.L_48:
        /*0970*/ 	.word	0x00002590


	//   ....[1]....
        /*0974*/ 	.word	0x00002a80


	//   ....[2]....
        /*0978*/ 	.word	0x00002ae0


	//   ....[3]....
        /*097c*/ 	.word	0x00003ba0


	//   ....[4]....
        /*0980*/ 	.word	0x00004bd0


	//   ....[5]....
        /*0984*/ 	.word	0x00004c10


	//   ....[6]....
        /*0988*/ 	.word	0x00008dd0


	//   ....[7]....
        /*098c*/ 	.word	0x00008e50


	//   ....[8]....
        /*0990*/ 	.word	0x00008e80


	//   ....[9]....
        /*0994*/ 	.word	0x00008ef0


	//----- nvinfo : EIATTR_MAX_THREADS
	.align		4
.L_49:
        /*0998*/ 	.byte	0x04, 0x05
        /*099a*/ 	.short	(.L_51 - .L_50)
.L_50:
        /*099c*/ 	.word	0x00000100
        /*09a0*/ 	.word	0x00000001
        /*09a4*/ 	.word	0x00000001


	//----- nvinfo : EIATTR_CRS_STACK_SIZE
	.align		4
.L_51:
        /*09a8*/ 	.byte	0x04, 0x1e
        /*09aa*/ 	.short	(.L_53 - .L_52)
.L_52:
        /*09ac*/ 	.word	0x00000000


	//----- nvinfo : EIATTR_CBANK_PARAM_SIZE
	.align		4
.L_53:
        /*09b0*/ 	.byte	0x03, 0x19
        /*09b2*/ 	.short	0x0800


	//----- nvinfo : EIATTR_PARAM_CBANK
	.align		4
        /*09b4*/ 	.byte	0x04, 0x0a
        /*09b6*/ 	.short	(.L_55 - .L_54)
	.align		4
.L_54:
        /*09b8*/ 	.word	index@(.nv.constant0._ZN7cutlass13device_kernelINS_4gemm6kernel13GemmUniversalIN4cute5tupleIJiiiiEEENS1_10collective13CollectiveMmaINS1_35MainloopSm100TmaUmmaWarpSpecializedILi3ELi2ELi4ENS5_IJNS4_1CILi1EEESB_SB_EEEEENS5_IJNSA_ILi128EEESE_SE_EEENS_6half_tENS5_IJlSB_lEEESG_NS5_IJSB_llEEENS4_8TiledMMAINS4_8MMA_AtomIJNS4_20SM100_MMA_F16BF16_SSISG_SG_fLi128ELi128ELNS4_4UMMA5MajorE0ELSN_1ELNSM_7ScaleInE0ELSO_0EEEEEENS4_6LayoutISC_NS5_IJNSA_ILi0EEESS_SS_EEEEENS5_IJNS4_10UnderscoreESV_SV_EEEEENS4_13SM90_TMA_LOADENS4_14ComposedLayoutINS4_7SwizzleILi3ELi4ELi3EEENS4_18smem_ptr_flag_bitsILi16EEENSR_INS5_IJNSA_ILi8EEENSA_ILi64EEEEEENS5_IJS15_SB_EEEEEEEvNS4_8identityESY_NSZ_IS11_S13_NSR_INS5_IJS15_S14_EEENS5_IJSB_S15_EEEEEEEvS1A_EENS_8epilogue10collective18CollectiveEpilogueINS1G_23Sm100TmaWarpSpecializedILi4ELi2ELi32ELb1ELb0EEEJSF_NS5_IJNSR_ISE_SB_EENSR_INSA_ILi32EEESB_EEEEESG_SH_SG_SH_NS1G_6fusion15FusionCallbacksIS1K_NS1P_17LinearCombinationISG_fSG_fLNS_15FloatRoundStyleE2EEESF_S1O_JEEENS4_5SM1004TMEM4LOAD26SM100_TMEM_LOAD_32dp32b32xESY_NSZ_INS10_ILi2ELi4ELi3EEES13_NSR_INS5_IJS14_S1M_EEENS5_IJS1M_SB_EEEEEEENS4_39AutoVectorizingCopyWithAssumedAlignmentILi128EEENS4_14SM90_TMA_STOREES23_S25_S25_EEEvvEEEEvNT_6ParamsE)
        /*09bc*/ 	.short	0x0380
        /*09be*/ 	.short	0x0800


	//----- nvinfo : EIATTR_SW_WAR
	.align		4
.L_55:
        /*09c0*/ 	.byte	0x04, 0x36
        /*09c2*/ 	.short	(.L_57 - .L_56)
.L_56:
        /*09c4*/ 	.word	0x00000008
.L_57:


//--------------------- .nv.callgraph             --------------------------
	.section	.nv.callgraph,"",@"SHT_CUDA_CALLGRAPH"
	.align	4
	.sectionentsize	8
	.align		4
        /*0000*/ 	.word	0x00000000
	.align		4
        /*0004*/ 	.word	0xffffffff
	.align		4
        /*0008*/ 	.word	index@(_ZN7cutlass13device_kernelINS_4gemm6kernel13GemmUniversalIN4cute5tupleIJiiiiEEENS1_10collective13CollectiveMmaINS1_35MainloopSm100TmaUmmaWarpSpecializedILi3ELi2ELi4ENS5_IJNS4_1CILi1EEESB_SB_EEEEENS5_IJNSA_ILi128EEESE_SE_EEENS_6half_tENS5_IJlSB_lEEESG_NS5_IJSB_llEEENS4_8TiledMMAINS4_8MMA_AtomIJNS4_20SM100_MMA_F16BF16_SSISG_SG_fLi128ELi128ELNS4_4UMMA5MajorE0ELSN_1ELNSM_7ScaleInE0ELSO_0EEEEEENS4_6LayoutISC_NS5_IJNSA_ILi0EEESS_SS_EEEEENS5_IJNS4_10UnderscoreESV_SV_EEEEENS4_13SM90_TMA_LOADENS4_14ComposedLayoutINS4_7SwizzleILi3ELi4ELi3EEENS4_18smem_ptr_flag_bitsILi16EEENSR_INS5_IJNSA_ILi8EEENSA_ILi64EEEEEENS5_IJS15_SB_EEEEEEEvNS4_8identityESY_NSZ_IS11_S13_NSR_INS5_IJS15_S14_EEENS5_IJSB_S15_EEEEEEEvS1A_EENS_8epilogue10collective18CollectiveEpilogueINS1G_23Sm100TmaWarpSpecializedILi4ELi2ELi32ELb1ELb0EEEJSF_NS5_IJNSR_ISE_SB_EENSR_INSA_ILi32EEESB_EEEEESG_SH_SG_SH_NS1G_6fusion15FusionCallbacksIS1K_NS1P_17LinearCombinationISG_fSG_fLNS_15FloatRoundStyleE2EEESF_S1O_JEEENS4_5SM1004TMEM4LOAD26SM100_TMEM_LOAD_32dp32b32xESY_NSZ_INS10_ILi2ELi4ELi3EEES13_NSR_INS5_IJS14_S1M_EEENS5_IJS1M_SB_EEEEEEENS4_39AutoVectorizingCopyWithAssumedAlignmentILi128EEENS4_14SM90_TMA_STOREES23_S25_S25_EEEvvEEEEvNT_6ParamsE)
	.align		4
        /*000c*/ 	.word	index@(__assertfail)
	.align		4
        /*0010*/ 	.word	0x00000000
	.align		4
        /*0014*/ 	.word	0xfffffffe
	.align		4
        /*0018*/ 	.word	0x00000000
	.align		4
        /*001c*/ 	.word	0xfffffffd
	.align		4
        /*0020*/ 	.word	0x00000000
	.align		4
        /*0024*/ 	.word	0xfffffffc


//--------------------- .nv.constant4             --------------------------
	.section	.nv.constant4,"a",@progbits
	.align	8
	.align		8
.nv.constant4:
        /*0000*/ 	.dword	__assertfail
	.align		8
        /*0008*/ 	.dword	__unnamed_1
	.align		8
        /*0010*/ 	.dword	__unnamed_2
	.align		8
        /*0018*/ 	.dword	_ZN40_INTERNAL_3264f79d_4_k_cu_a679b5e8_401464cuda3std3__45__cpo5beginE
	.align		8
        /*0020*/ 	.dword	_ZN40_INTERNAL_3264f79d_4_k_cu_a679b5e8_401464cuda3std3__45__cpo3endE
	.align		8
        /*0028*/ 	.dword	_ZN40_INTERNAL_3264f79d_4_k_cu_a679b5e8_401464cuda3std3__45__cpo6cbeginE
	.align		8
        /*0030*/ 	.dword	_ZN40_INTERNAL_3264f79d_4_k_cu_a679b5e8_401464cuda3std3__45__cpo4cendE
	.align		8
        /*0038*/ 	.dword	_ZN40_INTERNAL_3264f79d_4_k_cu_a679b5e8_401464cuda3std3__442_GLOBAL__N__3264f79d_4_k_cu_a679b5e8_401466ignoreE
	.align		8
        /*0040*/ 	.dword	_ZN40_INTERNAL_3264f79d_4_k_cu_a679b5e8_401464cuda3std3__419piecewise_constructE
	.align		8
        /*0048*/ 	.dword	_ZN40_INTERNAL_3264f79d_4_k_cu_a679b5e8_401464cuda3std3__48in_placeE
	.align		8
        /*0050*/ 	.dword	_ZN40_INTERNAL_3264f79d_4_k_cu_a679b5e8_401464cuda3std6ranges3__45__cpo4swapE
	.align		8
        /*0058*/ 	.dword	_ZN40_INTERNAL_3264f79d_4_k_cu_a679b5e8_401464cuda3std6ranges3__45__cpo9iter_moveE
	.align		8
        /*0060*/ 	.dword	_ZN40_INTERNAL_3264f79d_4_k_cu_a679b5e8_401464cute7productE
	.align		8
        /*0068*/ 	.dword	_ZN40_INTERNAL_3264f79d_4_k_cu_a679b5e8_401464cute1_E
	.align		8
        /*0070*/ 	.dword	$str$25
	.align		8
        /*0078*/ 	.dword	$str$26
	.align		8
        /*0080*/ 	.dword	$str$27
	.align		8
        /*0088*/ 	.dword	$str$28


//--------------------- .text._ZN7cutlass13device_kernelINS_4gemm6kernel13GemmUniversalIN4cute5tupleIJiiiiEEENS1_10collective13CollectiveMmaINS1_35MainloopSm100TmaUmmaWarpSpecializedILi3ELi2ELi4ENS5_IJNS4_1CILi1EEESB_SB_EEEEENS5_IJNSA_ILi128EEESE_SE_EEENS_6half_tENS5_IJlSB_lEEESG_NS5_IJSB_llEEENS4_8TiledMMAINS4_8MMA_AtomIJNS4_20SM100_MMA_F16BF16_SSISG_SG_fLi128ELi128ELNS4_4UMMA5MajorE0ELSN_1ELNSM_7ScaleInE0ELSO_0EEEEEENS4_6LayoutISC_NS5_IJNSA_ILi0EEESS_SS_EEEEENS5_IJNS4_10UnderscoreESV_SV_EEEEENS4_13SM90_TMA_LOADENS4_14ComposedLayoutINS4_7SwizzleILi3ELi4ELi3EEENS4_18smem_ptr_flag_bitsILi16EEENSR_INS5_IJNSA_ILi8EEENSA_ILi64EEEEEENS5_IJS15_SB_EEEEEEEvNS4_8identityESY_NSZ_IS11_S13_NSR_INS5_IJS15_S14_EEENS5_IJSB_S15_EEEEEEEvS1A_EENS_8epilogue10collective18CollectiveEpilogueINS1G_23Sm100TmaWarpSpecializedILi4ELi2ELi32ELb1ELb0EEEJSF_NS5_IJNSR_ISE_SB_EENSR_INSA_ILi32EEESB_EEEEESG_SH_SG_SH_NS1G_6fusion15FusionCallbacksIS1K_NS1P_17LinearCombinationISG_fSG_fLNS_15FloatRoundStyleE2EEESF_S1O_JEEENS4_5SM1004TMEM4LOAD26SM100_TMEM_LOAD_32dp32b32xESY_NSZ_INS10_ILi2ELi4ELi3EEES13_NSR_INS5_IJS14_S1M_EEENS5_IJS1M_SB_EEEEEEENS4_39AutoVectorizingCopyWithAssumedAlignmentILi128EEENS4_14SM90_TMA_STOREES23_S25_S25_EEEvvEEEEvNT_6ParamsE --------------------------
	.section	.text._ZN7cutlass13device_kernelINS_4gemm6kernel13GemmUniversalIN4cute5tupleIJiiiiEEENS1_10collective13CollectiveMmaINS1_35MainloopSm100TmaUmmaWarpSpecializedILi3ELi2ELi4ENS5_IJNS4_1CILi1EEESB_SB_EEEEENS5_IJNSA_ILi128EEESE_SE_EEENS_6half_tENS5_IJlSB_lEEESG_NS5_IJSB_llEEENS4_8TiledMMAINS4_8MMA_AtomIJNS4_20SM100_MMA_F16BF16_SSISG_SG_fLi128ELi128ELNS4_4UMMA5MajorE0ELSN_1ELNSM_7ScaleInE0ELSO_0EEEEEENS4_6LayoutISC_NS5_IJNSA_ILi0EEESS_SS_EEEEENS5_IJNS4_10UnderscoreESV_SV_EEEEENS4_13SM90_TMA_LOADENS4_14ComposedLayoutINS4_7SwizzleILi3ELi4ELi3EEENS4_18smem_ptr_flag_bitsILi16EEENSR_INS5_IJNSA_ILi8EEENSA_ILi64EEEEEENS5_IJS15_SB_EEEEEEEvNS4_8identityESY_NSZ_IS11_S13_NSR_INS5_IJS15_S14_EEENS5_IJSB_S15_EEEEEEEvS1A_EENS_8epilogue10collective18CollectiveEpilogueINS1G_23Sm100TmaWarpSpecializedILi4ELi2ELi32ELb1ELb0EEEJSF_NS5_IJNSR_ISE_SB_EENSR_INSA_ILi32EEESB_EEEEESG_SH_SG_SH_NS1G_6fusion15FusionCallbacksIS1K_NS1P_17LinearCombinationISG_fSG_fLNS_15FloatRoundStyleE2EEESF_S1O_JEEENS4_5SM1004TMEM4LOAD26SM100_TMEM_LOAD_32dp32b32xESY_NSZ_INS10_ILi2ELi4ELi3EEES13_NSR_INS5_IJS14_S1M_EEENS5_IJS1M_SB_EEEEEEENS4_39AutoVectorizingCopyWithAssumedAlignmentILi128EEENS4_14SM90_TMA_STOREES23_S25_S25_EEEvvEEEEvNT_6ParamsE,"ax",@progbits
	.align	128
.text._ZN7cutlass13device_kernelINS_4gemm6kernel13GemmUniversalIN4cute5tupleIJiiiiEEENS1_10collective13CollectiveMmaINS1_35MainloopSm100TmaUmmaWarpSpecializedILi3ELi2ELi4ENS5_IJNS4_1CILi1EEESB_SB_EEEEENS5_IJNSA_ILi128EEESE_SE_EEENS_6half_tENS5_IJlSB_lEEESG_NS5_IJSB_llEEENS4_8TiledMMAINS4_8MMA_AtomIJNS4_20SM100_MMA_F16BF16_SSISG_SG_fLi128ELi128ELNS4_4UMMA5MajorE0ELSN_1ELNSM_7ScaleInE0ELSO_0EEEEEENS4_6LayoutISC_NS5_IJNSA_ILi0EEESS_SS_EEEEENS5_IJNS4_10UnderscoreESV_SV_EEEEENS4_13SM90_TMA_LOADENS4_14ComposedLayoutINS4_7SwizzleILi3ELi4ELi3EEENS4_18smem_ptr_flag_bitsILi16EEENSR_INS5_IJNSA_ILi8EEENSA_ILi64EEEEEENS5_IJS15_SB_EEEEEEEvNS4_8identityESY_NSZ_IS11_S13_NSR_INS5_IJS15_S14_EEENS5_IJSB_S15_EEEEEEEvS1A_EENS_8epilogue10collective18CollectiveEpilogueINS1G_23Sm100TmaWarpSpecializedILi4ELi2ELi32ELb1ELb0EEEJSF_NS5_IJNSR_ISE_SB_EENSR_INSA_ILi32EEESB_EEEEESG_SH_SG_SH_NS1G_6fusion15FusionCallbacksIS1K_NS1P_17LinearCombinationISG_fSG_fLNS_15FloatRoundStyleE2EEESF_S1O_JEEENS4_5SM1004TMEM4LOAD26SM100_TMEM_LOAD_32dp32b32xESY_NSZ_INS10_ILi2ELi4ELi3EEES13_NSR_INS5_IJS14_S1M_EEENS5_IJS1M_SB_EEEEEEENS4_39AutoVectorizingCopyWithAssumedAlignmentILi128EEENS4_14SM90_TMA_STOREES23_S25_S25_EEEvvEEEEvNT_6ParamsE:
        .type           _ZN7cutlass13device_kernelINS_4gemm6kernel13GemmUniversalIN4cute5tupleIJiiiiEEENS1_10collective13CollectiveMmaINS1_35MainloopSm100TmaUmmaWarpSpecializedILi3ELi2ELi4ENS5_IJNS4_1CILi1EEESB_SB_EEEEENS5_IJNSA_ILi128EEESE_SE_EEENS_6half_tENS5_IJlSB_lEEESG_NS5_IJSB_llEEENS4_8TiledMMAINS4_8MMA_AtomIJNS4_20SM100_MMA_F16BF16_SSISG_SG_fLi128ELi128ELNS4_4UMMA5MajorE0ELSN_1ELNSM_7ScaleInE0ELSO_0EEEEEENS4_6LayoutISC_NS5_IJNSA_ILi0EEESS_SS_EEEEENS5_IJNS4_10UnderscoreESV_SV_EEEEENS4_13SM90_TMA_LOADENS4_14ComposedLayoutINS4_7SwizzleILi3ELi4ELi3EEENS4_18smem_ptr_flag_bitsILi16EEENSR_INS5_IJNSA_ILi8EEENSA_ILi64EEEEEENS5_IJS15_SB_EEEEEEEvNS4_8identityESY_NSZ_IS11_S13_NSR_INS5_IJS15_S14_EEENS5_IJSB_S15_EEEEEEEvS1A_EENS_8epilogue10collective18CollectiveEpilogueINS1G_23Sm100TmaWarpSpecializedILi4ELi2ELi32ELb1ELb0EEEJSF_NS5_IJNSR_ISE_SB_EENSR_INSA_ILi32EEESB_EEEEESG_SH_SG_SH_NS1G_6fusion15FusionCallbacksIS1K_NS1P_17LinearCombinationISG_fSG_fLNS_15FloatRoundStyleE2EEESF_S1O_JEEENS4_5SM1004TMEM4LOAD26SM100_TMEM_LOAD_32dp32b32xESY_NSZ_INS10_ILi2ELi4ELi3EEES13_NSR_INS5_IJS14_S1M_EEENS5_IJS1M_SB_EEEEEEENS4_39AutoVectorizingCopyWithAssumedAlignmentILi128EEENS4_14SM90_TMA_STOREES23_S25_S25_EEEvvEEEEvNT_6ParamsE,@function
        .size           _ZN7cutlass13device_kernelINS_4gemm6kernel13GemmUniversalIN4cute5tupleIJiiiiEEENS1_10collective13CollectiveMmaINS1_35MainloopSm100TmaUmmaWarpSpecializedILi3ELi2ELi4ENS5_IJNS4_1CILi1EEESB_SB_EEEEENS5_IJNSA_ILi128EEESE_SE_EEENS_6half_tENS5_IJlSB_lEEESG_NS5_IJSB_llEEENS4_8TiledMMAINS4_8MMA_AtomIJNS4_20SM100_MMA_F16BF16_SSISG_SG_fLi128ELi128ELNS4_4UMMA5MajorE0ELSN_1ELNSM_7ScaleInE0ELSO_0EEEEEENS4_6LayoutISC_NS5_IJNSA_ILi0EEESS_SS_EEEEENS5_IJNS4_10UnderscoreESV_SV_EEEEENS4_13SM90_TMA_LOADENS4_14ComposedLayoutINS4_7SwizzleILi3ELi4ELi3EEENS4_18smem_ptr_flag_bitsILi16EEENSR_INS5_IJNSA_ILi8EEENSA_ILi64EEEEEENS5_IJS15_SB_EEEEEEEvNS4_8identityESY_NSZ_IS11_S13_NSR_INS5_IJS15_S14_EEENS5_IJSB_S15_EEEEEEEvS1A_EENS_8epilogue10collective18CollectiveEpilogueINS1G_23Sm100TmaWarpSpecializedILi4ELi2ELi32ELb1ELb0EEEJSF_NS5_IJNSR_ISE_SB_EENSR_INSA_ILi32EEESB_EEEEESG_SH_SG_SH_NS1G_6fusion15FusionCallbacksIS1K_NS1P_17LinearCombinationISG_fSG_fLNS_15FloatRoundStyleE2EEESF_S1O_JEEENS4_5SM1004TMEM4LOAD26SM100_TMEM_LOAD_32dp32b32xESY_NSZ_INS10_ILi2ELi4ELi3EEES13_NSR_INS5_IJS14_S1M_EEENS5_IJS1M_SB_EEEEEEENS4_39AutoVectorizingCopyWithAssumedAlignmentILi128EEENS4_14SM90_TMA_STOREES23_S25_S25_EEEvvEEEEvNT_6ParamsE,(.L_x_173 - _ZN7cutlass13device_kernelINS_4gemm6kernel13GemmUniversalIN4cute5tupleIJiiiiEEENS1_10collective13CollectiveMmaINS1_35MainloopSm100TmaUmmaWarpSpecializedILi3ELi2ELi4ENS5_IJNS4_1CILi1EEESB_SB_EEEEENS5_IJNSA_ILi128EEESE_SE_EEENS_6half_tENS5_IJlSB_lEEESG_NS5_IJSB_llEEENS4_8TiledMMAINS4_8MMA_AtomIJNS4_20SM100_MMA_F16BF16_SSISG_SG_fLi128ELi128ELNS4_4UMMA5MajorE0ELSN_1ELNSM_7ScaleInE0ELSO_0EEEEEENS4_6LayoutISC_NS5_IJNSA_ILi0EEESS_SS_EEEEENS5_IJNS4_10UnderscoreESV_SV_EEEEENS4_13SM90_TMA_LOADENS4_14ComposedLayoutINS4_7SwizzleILi3ELi4ELi3EEENS4_18smem_ptr_flag_bitsILi16EEENSR_INS5_IJNSA_ILi8EEENSA_ILi64EEEEEENS5_IJS15_SB_EEEEEEEvNS4_8identityESY_NSZ_IS11_S13_NSR_INS5_IJS15_S14_EEENS5_IJSB_S15_EEEEEEEvS1A_EENS_8epilogue10collective18CollectiveEpilogueINS1G_23Sm100TmaWarpSpecializedILi4ELi2ELi32ELb1ELb0EEEJSF_NS5_IJNSR_ISE_SB_EENSR_INSA_ILi32EEESB_EEEEESG_SH_SG_SH_NS1G_6fusion15FusionCallbacksIS1K_NS1P_17LinearCombinationISG_fSG_fLNS_15FloatRoundStyleE2EEESF_S1O_JEEENS4_5SM1004TMEM4LOAD26SM100_TMEM_LOAD_32dp32b32xESY_NSZ_INS10_ILi2ELi4ELi3EEES13_NSR_INS5_IJS14_S1M_EEENS5_IJS1M_SB_EEEEEEENS4_39AutoVectorizingCopyWithAssumedAlignmentILi128EEENS4_14SM90_TMA_STOREES23_S25_S25_EEEvvEEEEvNT_6ParamsE)
        .other          _ZN7cutlass13device_kernelINS_4gemm6kernel13GemmUniversalIN4cute5tupleIJiiiiEEENS1_10collective13CollectiveMmaINS1_35MainloopSm100TmaUmmaWarpSpecializedILi3ELi2ELi4ENS5_IJNS4_1CILi1EEESB_SB_EEEEENS5_IJNSA_ILi128EEESE_SE_EEENS_6half_tENS5_IJlSB_lEEESG_NS5_IJSB_llEEENS4_8TiledMMAINS4_8MMA_AtomIJNS4_20SM100_MMA_F16BF16_SSISG_SG_fLi128ELi128ELNS4_4UMMA5MajorE0ELSN_1ELNSM_7ScaleInE0ELSO_0EEEEEENS4_6LayoutISC_NS5_IJNSA_ILi0EEESS_SS_EEEEENS5_IJNS4_10UnderscoreESV_SV_EEEEENS4_13SM90_TMA_LOADENS4_14ComposedLayoutINS4_7SwizzleILi3ELi4ELi3EEENS4_18smem_ptr_flag_bitsILi16EEENSR_INS5_IJNSA_ILi8EEENSA_ILi64EEEEEENS5_IJS15_SB_EEEEEEEvNS4_8identityESY_NSZ_IS11_S13_NSR_INS5_IJS15_S14_EEENS5_IJSB_S15_EEEEEEEvS1A_EENS_8epilogue10collective18CollectiveEpilogueINS1G_23Sm100TmaWarpSpecializedILi4ELi2ELi32ELb1ELb0EEEJSF_NS5_IJNSR_ISE_SB_EENSR_INSA_ILi32EEESB_EEEEESG_SH_SG_SH_NS1G_6fusion15FusionCallbacksIS1K_NS1P_17LinearCombinationISG_fSG_fLNS_15FloatRoundStyleE2EEESF_S1O_JEEENS4_5SM1004TMEM4LOAD26SM100_TMEM_LOAD_32dp32b32xESY_NSZ_INS10_ILi2ELi4ELi3EEES13_NSR_INS5_IJS14_S1M_EEENS5_IJS1M_SB_EEEEEEENS4_39AutoVectorizingCopyWithAssumedAlignmentILi128EEENS4_14SM90_TMA_STOREES23_S25_S25_EEEvvEEEEvNT_6ParamsE,@"STO_CUDA_ENTRY STV_DEFAULT"
_ZN7cutlass13device_kernelINS_4gemm6kernel13GemmUniversalIN4cute5tupleIJiiiiEEENS1_10collective13CollectiveMmaINS1_35MainloopSm100TmaUmmaWarpSpecializedILi3ELi2ELi4ENS5_IJNS4_1CILi1EEESB_SB_EEEEENS5_IJNSA_ILi128EEESE_SE_EEENS_6half_tENS5_IJlSB_lEEESG_NS5_IJSB_llEEENS4_8TiledMMAINS4_8MMA_AtomIJNS4_20SM100_MMA_F16BF16_SSISG_SG_fLi128ELi128ELNS4_4UMMA5MajorE0ELSN_1ELNSM_7ScaleInE0ELSO_0EEEEEENS4_6LayoutISC_NS5_IJNSA_ILi0EEESS_SS_EEEEENS5_IJNS4_10UnderscoreESV_SV_EEEEENS4_13SM90_TMA_LOADENS4_14ComposedLayoutINS4_7SwizzleILi3ELi4ELi3EEENS4_18smem_ptr_flag_bitsILi16EEENSR_INS5_IJNSA_ILi8EEENSA_ILi64EEEEEENS5_IJS15_SB_EEEEEEEvNS4_8identityESY_NSZ_IS11_S13_NSR_INS5_IJS15_S14_EEENS5_IJSB_S15_EEEEEEEvS1A_EENS_8epilogue10collective18CollectiveEpilogueINS1G_23Sm100TmaWarpSpecializedILi4ELi2ELi32ELb1ELb0EEEJSF_NS5_IJNSR_ISE_SB_EENSR_INSA_ILi32EEESB_EEEEESG_SH_SG_SH_NS1G_6fusion15FusionCallbacksIS1K_NS1P_17LinearCombinationISG_fSG_fLNS_15FloatRoundStyleE2EEESF_S1O_JEEENS4_5SM1004TMEM4LOAD26SM100_TMEM_LOAD_32dp32b32xESY_NSZ_INS10_ILi2ELi4ELi3EEES13_NSR_INS5_IJS14_S1M_EEENS5_IJS1M_SB_EEEEEEENS4_39AutoVectorizingCopyWithAssumedAlignmentILi128EEENS4_14SM90_TMA_STOREES23_S25_S25_EEEvvEEEEvNT_6ParamsE:
[----:B------:R-:W1:Y:S01]  /*0000*/  LDC R1, c[0x0][0x37c] ;  /* 0x0000df00ff017b82 */ /* 0x000e620000000800 */
[----:B------:R-:W2:Y:S01]  /*0010*/  S2R R101, SR_TID.X ;  /* 0x0000000000657919 */ /* 0x000ea20000002100 */
[----:B------:R-:W3:Y:S01]  /*0020*/  LDCU.64 UR4, c[0x0][0x890] ;  /* 0x00011200ff0477ac */ /* 0x000ee20008000a00 */
[----:B------:R-:W-:Y:S02]  /*0030*/  PRMT R88, RZ, 0x7610, R88 ;  /* 0x00007610ff587816 */ /* 0x000fe40000000058 */
[----:B------:R-:W-:Y:S01]  /*0040*/  ELECT P5, URZ, PT ;  /* 0x0000000000ff782f */ /* 0x000fe200038a0000 */
[----:B------:R-:W4:Y:S01]  /*0050*/  LDCU.64 UR46, c[0x0][0x358] ;  /* 0x00006b00ff2e77ac */ /* 0x000f220008000a00 */
[----:B---3--:R-:W-:-:S04]  /*0060*/  UISETP.NE.U32.AND UP0, UPT, UR4, URZ, UPT ;  /* 0x000000ff0400728c */ /* 0x008fc8000bf05070 */
[----:B------:R-:W-:Y:S01]  /*0070*/  UISETP.NE.AND.EX UP0, UPT, UR5, URZ, UPT, UP0 ;  /* 0x000000ff0500728c */ /* 0x000fe2000bf05300 */
[----:B--2---:R-:W-:-:S05]  /*0080*/  SHF.R.U32.HI R92, RZ, 0x5, R101 ;  /* 0x00000005ff5c7819 */ /* 0x004fca0000011665 */
[----:B------:R-:W2:Y:S02]  /*0090*/  SHFL.IDX PT, R0, R92, RZ, 0x1f ;  /* 0x00001fff5c007589 */ /* 0x000ea400000e0000 */
[----:B--2---:R-:W-:Y:S01]  /*00a0*/  R2UR UR8, R0 ;  /* 0x00000000000872ca */ /* 0x004fe200000e0000 */
[----:B-1--4-:R-:W-:-:S14]  /*00b0*/  BRA.U UP0, `(.L_x_0) ;  /* 0x00000001002c7547 */ /* 0x012fdc000b800000 */
[----:B------:R-:W1:Y:S02]  /*00c0*/  LDCU.64 UR6, c[0x0][0x888] ;  /* 0x00011100ff0677ac */ /* 0x000e640008000a00 */
[----:B-1----:R-:W-:-:S04]  /*00d0*/  UISETP.NE.U32.AND UP0, UPT, UR6, URZ, UPT ;  /* 0x000000ff0600728c */ /* 0x002fc8000bf05070 */
[----:B------:R-:W-:-:S09]  /*00e0*/  UISETP.NE.AND.EX UP0, UPT, UR7, URZ, UPT, UP0 ;  /* 0x000000ff0700728c */ /* 0x000fd2000bf05300 */
[----:B------:R-:W-:Y:S05]  /*00f0*/  BRA.U !UP0, `(.L_x_1) ;  /* 0x0000000108107547 */ /* 0x000fea000b800000 */
[----:B------:R-:W1:Y:S02]  /*0100*/  LDC.64 R2, c[0x0][0x888] ;  /* 0x00022200ff027b82 */ /* 0x000e640000000a00 */
[----:B-1----:R1:W5:Y:S01]  /*0110*/  LDG.E R49, desc[UR46][R2.64] ;  /* 0x0000002e02317981 */ /* 0x002362000c1e1900 */
[----:B------:R-:W-:Y:S01]  /*0120*/  HFMA2 R88, -RZ, RZ, 0, 5.9604644775390625e-08 ;  /* 0x00000001ff587431 */ /* 0x000fe200000001ff */
[----:B------:R-:W-:Y:S05]  /*0130*/  BRA `(.L_x_0) ;  /* 0x00000000000c7947 */ /* 0x000fea0003800000 */
.L_x_1:
[----:B------:R-:W1:Y:S01]  /*0140*/  LDCU UR6, c[0x0][0x880] ;  /* 0x00011000ff0677ac */ /* 0x000e620008000800 */
[----:B------:R-:W-:Y:S01]  /*0150*/  HFMA2 R88, -RZ, RZ, 0, 5.9604644775390625e-08 ;  /* 0x00000001ff587431 */ /* 0x000fe200000001ff */
[----:B-1----:R-:W-:-:S07]  /*0160*/  MOV R49, UR6 ;  /* 0x0000000600317c02 */ /* 0x002fce0008000f00 */
.L_x_0:
[----:B------:R-:W2:Y:S02]  /*0170*/  LDCU.64 UR6, c[0x0][0x8b0] ;  /* 0x00011600ff0677ac */ /* 0x000ea40008000a00 */
[----:B--2---:R-:W-:-:S04]  /*0180*/  UISETP.NE.U32.AND UP0, UPT, UR6, URZ, UPT ;  /* 0x000000ff0600728c */ /* 0x004fc8000bf05070 */
[----:B------:R-:W-:-:S09]  /*0190*/  UISETP.NE.AND.EX UP0, UPT, UR7, URZ, UPT, UP0 ;  /* 0x000000ff0700728c */ /* 0x000fd2000bf05300 */
[----:B------:R-:W-:Y:S05]  /*01a0*/  BRA.U UP0, `(.L_x_2) ;  /* 0x0000000100247547 */ /* 0x000fea000b800000 */
[----:B------:R-:W2:Y:S02]  /*01b0*/  LDCU.64 UR6, c[0x0][0x8a8] ;  /* 0x00011500ff0677ac */ /* 0x000ea40008000a00 */
[----:B--2---:R-:W-:-:S04]  /*01c0*/  UISETP.NE.U32.AND UP0, UPT, UR6, URZ, UPT ;  /* 0x000000ff0600728c */ /* 0x004fc8000bf05070 */
[----:B------:R-:W-:-:S09]  /*01d0*/  UISETP.NE.AND.EX UP0, UPT, UR7, URZ, UPT, UP0 ;  /* 0x000000ff0700728c */ /* 0x000fd2000bf05300 */
[----:B------:R-:W-:Y:S05]  /*01e0*/  BRA.U !UP0, `(.L_x_3) ;  /* 0x00000001080c7547 */ /* 0x000fea000b800000 */
[----:B-1----:R-:W1:Y:S02]  /*01f0*/  LDC.64 R2, c[0x0][0x8a8] ;  /* 0x00022a00ff027b82 */ /* 0x002e640000000a00 */
[----:B-1----:R2:W5:Y:S01]  /*0200*/  LDG.E R47, desc[UR46][R2.64] ;  /* 0x0000002e022f7981 */ /* 0x002562000c1e1900 */
[----:B------:R-:W-:Y:S05]  /*0210*/  BRA `(.L_x_2) ;  /* 0x0000000000087947 */ /* 0x000fea0003800000 */
.L_x_3:
[----:B------:R-:W2:Y:S02]  /*0220*/  LDCU UR6, c[0x0][0x8a0] ;  /* 0x00011400ff0677ac */ /* 0x000ea40008000800 */
[----:B--2---:R-:W-:Y:S02]  /*0230*/  MOV R47, UR6 ;  /* 0x00000006002f7c02 */ /* 0x004fe40008000f00 */
.L_x_2:
[----:B------:R-:W-:Y:S01]  /*0240*/  IMAD.U32 R0, RZ, RZ, UR8 ;  /* 0x00000008ff007e24 */ /* 0x000fe2000f8e00ff */
[----:B------:R-:W-:Y:S04]  /*0250*/  BSSY.RECONVERGENT B0, `(.L_x_4) ;  /* 0x000000c000007945 */ /* 0x000fe80003800200 */
[C---:B------:R-:W-:Y:S02]  /*0260*/  ISETP.NE.OR P1, PT, R0.reuse, 0x1, !P5 ;  /* 0x000000010000780c */ /* 0x040fe40006f25670 */
[----:B------:R-:W-:-:S11]  /*0270*/  ISETP.NE.OR P0, PT, R0, 0x3, !P5 ;  /* 0x000000030000780c */ /* 0x000fd60006f05670 */
[----:B------:R-:W-:Y:S05]  /*0280*/  @P1 BRA `(.L_x_5) ;  /* 0x0000000000201947 */ /* 0x000fea0003800000 */
[----:B------:R-:W3:Y:S02]  /*0290*/  LDCU.64 UR6, c[0x0][0x348] ;  /* 0x00006900ff0677ac */ /* 0x000ee40008000a00 */
[----:B---3--:R-:W-:Y:S02]  /*02a0*/  UIADD3 UR10, UP1, UPT, UR6, 0x80, URZ ;  /* 0x00000080060a7890 */ /* 0x008fe4000ff3e0ff */
[----:B------:R-:W-:Y:S02]  /*02b0*/  UIADD3 UR6, UP0, UPT, UR6, 0x180, URZ ;  /* 0x0000018006067890 */ /* 0x000fe4000ff1e0ff */
[----:B------:R-:W-:Y:S02]  /*02c0*/  UIADD3.X UR11, UPT, UPT, URZ, UR7, URZ, UP1, !UPT ;  /* 0x00000007ff0b7290 */ /* 0x000fe40008ffe4ff */
[----:B------:R-:W-:-:S07]  /*02d0*/  UIADD3.X UR7, UPT, UPT, URZ, UR7, URZ, UP0, !UPT ;  /* 0x00000007ff077290 */ /* 0x000fce00087fe4ff */
[----:B------:R3:W-:Y:S02]  /*02e0*/  UTMACCTL.PF [UR10] ;  /* 0x000000000a0079b9 */ /* 0x0007e40008040000 */
[----:B------:R3:W-:Y:S02]  /*02f0*/  UTMACCTL.PF [UR6] ;  /* 0x00000000060079b9 */ /* 0x0007e40008040000 */
[----:B---3--:R-:W-:Y:S01]  /*0300*/  NOP ;  /* 0x0000000000007918 */ /* 0x008fe20000000000 */
.L_x_5:
[----:B------:R-:W-:Y:S05]  /*0310*/  BSYNC.RECONVERGENT B0 ;  /* 0x0000000000007941 */ /* 0x000fea0003800200 */
.L_x_4:
[----:B------:R-:W-:Y:S04]  /*0320*/  BSSY.RECONVERGENT B0, `(.L_x_6) ;  /* 0x000000a000007945 */ /* 0x000fe80003800200 */
        /* <DEDUP_REMOVED lines=9> */
.L_x_7:
[----:B------:R-:W-:Y:S05]  /*03c0*/  BSYNC.RECONVERGENT B0 ;  /* 0x0000000000007941 */ /* 0x000fea0003800200 */
.L_x_6:
[----:B------:R-:W3:Y:S01]  /*03d0*/  LDCU.64 UR6, c[0x0][0x888] ;  /* 0x00011100ff0677ac */ /* 0x000ee20008000a00 */
[----:B------:R-:W-:Y:S02]  /*03e0*/  UISETP.EQ.U32.AND UP1, UPT, UR4, URZ, UPT ;  /* 0x000000ff0400728c */ /* 0x000fe4000bf22070 */
[----:B------:R-:W-:Y:S02]  /*03f0*/  UPLOP3.LUT UP2, UPT, UPT, UPT, UPT, 0x80, 0x8 ;  /* 0x000000000008789c */ /* 0x000fe40003f4f070 */
[----:B---3--:R-:W-:-:S04]  /*0400*/  UISETP.NE.U32.AND UP0, UPT, UR6, URZ, UPT ;  /* 0x000000ff0600728c */ /* 0x008fc8000bf05070 */
[----:B------:R-:W-:-:S04]  /*0410*/  UISETP.NE.AND.EX UP0, UPT, UR7, URZ, UPT, UP0 ;  /* 0x000000ff0700728c */ /* 0x000fc8000bf05300 */
[----:B------:R-:W-:-:S04]  /*0420*/  UISETP.EQ.OR.EX UP3, UPT, UR5, URZ, !UP0, UP1 ;  /* 0x000000ff0500728c */ /* 0x000fc8000c762710 */
[----:B------:R-:W-:-:S05]  /*0430*/  UP2UR UR50, UPR, URZ, 0x8 ;  /* 0x00000008ff327883 */ /* 0x000fca0008000000 */
[----:B------:R-:W-:Y:S07]  /*0440*/  BRA.U !UP3, `(.L_x_8) ;  /* 0x000000010b207547 */ /* 0x000fee000b800000 */
[----:B------:R-:W-:Y:S01]  /*0450*/  UISETP.NE.U32.AND UP2, UPT, UR4, URZ, UPT ;  /* 0x000000ff0400728c */ /* 0x000fe2000bf45070 */
[----:B-----5:R-:W-:Y:S01]  /*0460*/  FSETP.NEU.AND P0, PT, R49, RZ, PT ;  /* 0x000000ff3100720b */ /* 0x020fe20003f0d000 */
[----:B------:R-:W-:Y:S02]  /*0470*/  USEL UR4, URZ, 0xffffffff, UP0 ;  /* 0xffffffffff047887 */ /* 0x000fe40008000000 */
[----:B------:R-:W-:-:S10]  /*0480*/  UISETP.NE.AND.EX UP2, UPT, UR5, URZ, UPT, UP2 ;  /* 0x000000ff0500728c */ /* 0x000fd4000bf45320 */
[----:B------:R-:W-:Y:S01]  /*0490*/  VOTEU.ANY UP1, P0 ;  /* 0x0000000000ff7886 */ /* 0x000fe20000020100 */
[----:B------:R-:W-:-:S04]  /*04a0*/  @!UP2 USEL UR4, URZ, 0xffffffff, UP1 ;  /* 0xffffffffff04a887 */ /* 0x000fc80008800000 */
[----:B------:R-:W-:-:S04]  /*04b0*/  ULOP3.LUT UR4, UR4, 0x1, URZ, 0xc0, !UPT ;  /* 0x0000000104047892 */ /* 0x000fc8000f8ec0ff */
[----:B------:R-:W-:-:S11]  /*04c0*/  UISETP.NE.U32.AND UP2, UPT, UR4, 0x1, UPT ;  /* 0x000000010400788c */ /* 0x000fd6000bf45070 */
.L_x_8:
[----:B-12---:R-:W1:Y:S01]  /*04d0*/  SHFL.IDX PT, R2, R92, RZ, 0x1f ;  /* 0x00001fff5c027589 */ /* 0x006e6200000e0000 */
[----:B------:R-:W-:-:S04]  /*04e0*/  UISETP.NE.AND UP1, UPT, UR8, 0x2, UPT ;  /* 0x000000020800788c */ /* 0x000fc8000bf25270 */
[----:B------:R-:W-:Y:S01]  /*04f0*/  USEL UR6, URZ, 0x1, UP1 ;  /* 0x00000001ff067887 */ /* 0x000fe20008800000 */
[----:B-1----:R-:W-:-:S13]  /*0500*/  ISETP.NE.AND P0, PT, R2, RZ, PT ;  /* 0x000000ff0200720c */ /* 0x002fda0003f05270 */
[----:B------:R-:W-:Y:S05]  /*0510*/  @P0 BRA `(.L_x_9) ;  /* 0x0000000000400947 */ /* 0x000fea0003800000 */
[----:B------:R-:W1:Y:S01]  /*0520*/  S2UR UR5, SR_CgaCtaId ;  /* 0x00000000000579c3 */ /* 0x000e620000008800 */
[----:B------:R-:W-:Y:S01]  /*0530*/  UMOV UR7, 0x400 ;  /* 0x0000040000077882 */ /* 0x000fe20000000000 */
[----:B------:R-:W-:Y:S01]  /*0540*/  UMOV UR4, 0x1 ;  /* 0x0000000100047882 */ /* 0x000fe20000000000 */
[----:B------:R-:W-:Y:S01]  /*0550*/  ELECT P0, URZ, PT ;  /* 0x0000000000ff782f */ /* 0x000fe20003800000 */
[----:B------:R-:W-:-:S04]  /*0560*/  UIADD3 UR10, UPT, UPT, -UR4, 0x100000, URZ ;  /* 0x00100000040a7890 */ /* 0x000fc8000fffe1ff */
[----:B------:R-:W-:Y:S02]  /*0570*/  USHF.L.U32 UR11, UR10, 0xb, URZ ;  /* 0x0000000b0a0b7899 */ /* 0x000fe400080006ff */
[----:B------:R-:W-:Y:S02]  /*0580*/  USHF.L.U32 UR10, UR10, 0x1, URZ ;  /* 0x000000010a0a7899 */ /* 0x000fe400080006ff */
[----:B-1----:R-:W-:Y:S01]  /*0590*/  ULEA UR5, UR5, UR7, 0x18 ;  /* 0x0000000705057291 */ /* 0x002fe2000f8ec0ff */
[----:B------:R-:W1:Y:S11]  /*05a0*/  FENCE.VIEW.ASYNC.S ;  /* 0x00000000000073c6 */ /* 0x000e760000000000 */
[----:B-1----:R1:W2:Y:S01]  /*05b0*/  SYNCS.EXCH.64 URZ, [UR5], UR10 ;  /* 0x0000000a05ff75b2 */ /* 0x0022a20008000100 */
[----:B------:R1:W3:Y:S01]  /*05c0*/  SYNCS.EXCH.64 URZ, [UR5+0x18], UR10 ;  /* 0x0000180a05ff75b2 */ /* 0x0002e20008000100 */
[----:B------:R1:W4:Y:S01]  /*05d0*/  SYNCS.EXCH.64 URZ, [UR5+0x8], UR10 ;  /* 0x0000080a05ff75b2 */ /* 0x0003220008000100 */
[----:B------:R1:W1:Y:S01]  /*05e0*/  SYNCS.EXCH.64 URZ, [UR5+0x20], UR10 ;  /* 0x0000200a05ff75b2 */ /* 0x0002620008000100 */
[----:B------:R1:W1:Y:S01]  /*05f0*/  SYNCS.EXCH.64 URZ, [UR5+0x10], UR10 ;  /* 0x0000100a05ff75b2 */ /* 0x0002620008000100 */
[----:B------:R1:W1:Y:S01]  /*0600*/  SYNCS.EXCH.64 URZ, [UR5+0x28], UR10 ;  /* 0x0000280a05ff75b2 */ /* 0x0002620008000100 */
[----:B------:R-:W-:Y:S01]  /*0610*/  NOP ;  /* 0x0000000000007918 */ /* 0x000fe20000000000 */
.L_x_9:
[----:B------:R-:W2:Y:S01]  /*0620*/  SHFL.IDX PT, R2, R92, RZ, 0x1f ;  /* 0x00001fff5c027589 */ /* 0x000ea200000e0000 */
[----:B------:R-:W-:Y:S01]  /*0630*/  NOP ;  /* 0x0000000000007918 */ /* 0x000fe20000000000 */
[----:B--2---:R-:W-:-:S13]  /*0640*/  ISETP.NE.AND P0, PT, R2, 0x1, PT ;  /* 0x000000010200780c */ /* 0x004fda0003f05270 */
[----:B------:R-:W-:Y:S05]  /*0650*/  @P0 BRA `(.L_x_10) ;  /* 0x0000000000580947 */ /* 0x000fea0003800000 */
[----:B------:R-:W2:Y:S01]  /*0660*/  S2UR UR7, SR_CgaCtaId ;  /* 0x00000000000779c3 */ /* 0x000ea20000008800 */
[----:B------:R-:W-:Y:S01]  /*0670*/  UMOV UR9, 0x400 ;  /* 0x0000040000097882 */ /* 0x000fe20000000000 */
[----:B-1----:R-:W-:Y:S01]  /*0680*/  UMOV UR5, 0x20 ;  /* 0x0000002000057882 */ /* 0x002fe20000000000 */
[----:B------:R-:W-:Y:S01]  /*0690*/  UMOV UR4, 0x80 ;  /* 0x0000008000047882 */ /* 0x000fe20000000000 */
[----:B------:R-:W-:-:S04]  /*06a0*/  UIADD3 UR10, UPT, UPT, -UR5, 0x100000, URZ ;  /* 0x00100000050a7890 */ /* 0x000fc8000fffe1ff */
[----:B------:R-:W-:Y:S02]  /*06b0*/  USHF.L.U32 UR11, UR10, 0xb, URZ ;  /* 0x0000000b0a0b7899 */ /* 0x000fe400080006ff */
[----:B------:R-:W-:Y:S02]  /*06c0*/  USHF.L.U32 UR10, UR10, 0x1, URZ ;  /* 0x000000010a0a7899 */ /* 0x000fe400080006ff */
[----:B------:R-:W-:-:S04]  /*06d0*/  UIADD3 UR4, UPT, UPT, -UR4, 0x100000, URZ ;  /* 0x0010000004047890 */ /* 0x000fc8000fffe1ff */
[----:B------:R-:W-:Y:S02]  /*06e0*/  USHF.L.U32 UR5, UR4, 0xb, URZ ;  /* 0x0000000b04057899 */ /* 0x000fe400080006ff */
[----:B------:R-:W-:Y:S01]  /*06f0*/  USHF.L.U32 UR4, UR4, 0x1, URZ ;  /* 0x0000000104047899 */ /* 0x000fe200080006ff */
[----:B------:R-:W-:Y:S01]  /*0700*/  ELECT P0, URZ, PT ;  /* 0x0000000000ff782f */ /* 0x000fe20003800000 */
[----:B--2---:R-:W-:Y:S01]  /*0710*/  ULEA UR7, UR7, UR9, 0x18 ;  /* 0x0000000907077291 */ /* 0x004fe2000f8ec0ff */
[----:B------:R-:W1:Y:S11]  /*0720*/  FENCE.VIEW.ASYNC.S ;  /* 0x00000000000073c6 */ /* 0x000e760000000000 */
[----:B-1----:R2:W1:Y:S01]  /*0730*/  SYNCS.EXCH.64 URZ, [UR7+0x30], UR10 ;  /* 0x0000300a07ff75b2 */ /* 0x0024620008000100 */
[----:B------:R2:W1:Y:S01]  /*0740*/  SYNCS.EXCH.64 URZ, [UR7+0x50], UR4 ;  /* 0x0000500407ff75b2 */ /* 0x0004620008000100 */
[----:B------:R2:W1:Y:S01]  /*0750*/  SYNCS.EXCH.64 URZ, [UR7+0x38], UR10 ;  /* 0x0000380a07ff75b2 */ /* 0x0004620008000100 */
[----:B------:R2:W1:Y:S01]  /*0760*/  SYNCS.EXCH.64 URZ, [UR7+0x58], UR4 ;  /* 0x0000580407ff75b2 */ /* 0x0004620008000100 */
[----:B------:R2:W1:Y:S01]  /*0770*/  SYNCS.EXCH.64 URZ, [UR7+0x40], UR10 ;  /* 0x0000400a07ff75b2 */ /* 0x0004620008000100 */
[----:B------:R2:W1:Y:S01]  /*0780*/  SYNCS.EXCH.64 URZ, [UR7+0x60], UR4 ;  /* 0x0000600407ff75b2 */ /* 0x0004620008000100 */
[----:B------:R2:W1:Y:S01]  /*0790*/  SYNCS.EXCH.64 URZ, [UR7+0x48], UR10 ;  /* 0x0000480a07ff75b2 */ /* 0x0004620008000100 */
[----:B------:R2:W1:Y:S02]  /*07a0*/  SYNCS.EXCH.64 URZ, [UR7+0x68], UR4 ;  /* 0x0000680407ff75b2 */ /* 0x0004640008000100 */
[----:B--2---:R-:W-:Y:S01]  /*07b0*/  NOP ;  /* 0x0000000000007918 */ /* 0x004fe20000000000 */
.L_x_10:
[----:B------:R-:W2:Y:S01]  /*07c0*/  SHFL.IDX PT, R2, R92, RZ, 0x1f ;  /* 0x00001fff5c027589 */ /* 0x000ea200000e0000 */
[----:B------:R-:W-:Y:S01]  /*07d0*/  NOP ;  /* 0x0000000000007918 */ /* 0x000fe20000000000 */
[----:B--2---:R-:W-:-:S13]  /*07e0*/  ISETP.NE.AND P0, PT, R2, 0x3, PT ;  /* 0x000000030200780c */ /* 0x004fda0003f05270 */
[----:B------:R-:W-:Y:S05]  /*07f0*/  @P0 BRA `(.L_x_11) ;  /* 0x0000000000300947 */ /* 0x000fea0003800000 */
[----:B-1----:R-:W1:Y:S01]  /*0800*/  S2UR UR5, SR_CgaCtaId ;  /* 0x00000000000579c3 */ /* 0x002e620000008800 */
        /* <DEDUP_REMOVED lines=8> */
[----:B-1----:R2:W1:Y:S01]  /*0890*/  SYNCS.EXCH.64 URZ, [UR5+0x70], UR10 ;  /* 0x0000700a05ff75b2 */ /* 0x0024620008000100 */
[----:B------:R2:W1:Y:S02]  /*08a0*/  SYNCS.EXCH.64 URZ, [UR5+0x78], UR10 ;  /* 0x0000780a05ff75b2 */ /* 0x0004640008000100 */
[----:B--2---:R-:W-:Y:S01]  /*08b0*/  NOP ;  /* 0x0000000000007918 */ /* 0x004fe20000000000 */
.L_x_11:
[----:B------:R-:W2:Y:S01]  /*08c0*/  SHFL.IDX PT, R2, R92, RZ, 0x1f ;  /* 0x00001fff5c027589 */ /* 0x000ea200000e0000 */
[----:B------:R-:W-:Y:S01]  /*08d0*/  NOP ;  /* 0x0000000000007918 */ /* 0x000fe20000000000 */
[----:B--2---:R-:W-:-:S13]  /*08e0*/  ISETP.NE.AND P0, PT, R2, 0x4, PT ;  /* 0x000000040200780c */ /* 0x004fda0003f05270 */
[----:B------:R-:W-:Y:S05]  /*08f0*/  @P0 BRA `(.L_x_12) ;  /* 0x00000000004c0947 */ /* 0x000fea0003800000 */
[----:B-1----:R-:W1:Y:S01]  /*0900*/  S2UR UR5, SR_CgaCtaId ;  /* 0x00000000000579c3 */ /* 0x002e620000008800 */
[----:B------:R-:W-:Y:S01]  /*0910*/  UMOV UR9, 0x100 ;  /* 0x0000010000097882 */ /* 0x000fe20000000000 */
[----:B------:R-:W-:Y:S01]  /*0920*/  UMOV UR7, 0x400 ;  /* 0x0000040000077882 */ /* 0x000fe20000000000 */
[----:B------:R-:W-:Y:S01]  /*0930*/  USEL UR9, UR9, 0xe0, UP2 ;  /* 0x000000e009097887 */ /* 0x000fe20009000000 */
[----:B------:R-:W-:Y:S01]  /*0940*/  UMOV UR4, 0x1 ;  /* 0x0000000100047882 */ /* 0x000fe20000000000 */
[----:B------:R-:W-:Y:S01]  /*0950*/  ELECT P0, URZ, PT ;  /* 0x0000000000ff782f */ /* 0x000fe20003800000 */
[----:B------:R-:W-:-:S04]  /*0960*/  UIADD3 UR10, UPT, UPT, -UR4, 0x100000, URZ ;  /* 0x00100000040a7890 */ /* 0x000fc8000fffe1ff */
[----:B------:R-:W-:Y:S02]  /*0970*/  USHF.L.U32 UR11, UR10, 0xb, URZ ;  /* 0x0000000b0a0b7899 */ /* 0x000fe400080006ff */
[----:B------:R-:W-:Y:S02]  /*0980*/  USHF.L.U32 UR10, UR10, 0x1, URZ ;  /* 0x000000010a0a7899 */ /* 0x000fe400080006ff */
[----:B------:R-:W-:-:S04]  /*0990*/  UIADD3 UR12, UPT, UPT, -UR9, 0x100000, URZ ;  /* 0x00100000090c7890 */ /* 0x000fc8000fffe1ff */
[----:B------:R-:W-:Y:S02]  /*09a0*/  USHF.L.U32 UR13, UR12, 0xb, URZ ;  /* 0x0000000b0c0d7899 */ /* 0x000fe400080006ff */
[----:B------:R-:W-:Y:S02]  /*09b0*/  USHF.L.U32 UR12, UR12, 0x1, URZ ;  /* 0x000000010c0c7899 */ /* 0x000fe400080006ff */
[----:B-1----:R-:W-:Y:S01]  /*09c0*/  ULEA UR5, UR5, UR7, 0x18 ;  /* 0x0000000705057291 */ /* 0x002fe2000f8ec0ff */
[----:B------:R-:W1:Y:S11]  /*09d0*/  FENCE.VIEW.ASYNC.S ;  /* 0x00000000000073c6 */ /* 0x000e760000000000 */
[----:B-1----:R2:W1:Y:S01]  /*09e0*/  SYNCS.EXCH.64 URZ, [UR5+0x80], UR10 ;  /* 0x0000800a05ff75b2 */ /* 0x0024620008000100 */
[----:B------:R2:W1:Y:S01]  /*09f0*/  SYNCS.EXCH.64 URZ, [UR5+0x90], UR12 ;  /* 0x0000900c05ff75b2 */ /* 0x0004620008000100 */
[----:B------:R2:W1:Y:S01]  /*0a00*/  SYNCS.EXCH.64 URZ, [UR5+0x88], UR10 ;  /* 0x0000880a05ff75b2 */ /* 0x0004620008000100 */
[----:B------:R2:W1:Y:S02]  /*0a10*/  SYNCS.EXCH.64 URZ, [UR5+0x98], UR12 ;  /* 0x0000980c05ff75b2 */ /* 0x0004640008000100 */
[----:B--2---:R-:W-:Y:S01]  /*0a20*/  NOP ;  /* 0x0000000000007918 */ /* 0x004fe20000000000 */
.L_x_12:
        /* <DEDUP_REMOVED lines=26> */
.L_x_13:
        /* <DEDUP_REMOVED lines=18> */
.L_x_14:
[----:B-1----:R-:W1:Y:S01]  /*0cf0*/  S2UR UR5, SR_CTAID.X ;  /* 0x00000000000579c3 */ /* 0x002e620000002500 */
[----:B------:R-:W-:-:S05]  /*0d00*/  CS2R.32 R87, SR_CgaSize ;  /* 0x0000000000577805 */ /* 0x000fca0000008a00 */
[----:B------:R-:W-:-:S05]  /*0d10*/  IMAD R87, R87, -0xa0, RZ ;  /* 0xffffff6057577824 */ /* 0x000fca00078e02ff */
[----:B------:R-:W-:-:S14]  /*0d20*/  R2UR UR9, R87 ;  /* 0x00000000570972ca */ /* 0x000fdc00000e0000 */
[----:B------:R-:W2:Y:S01]  /*0d30*/  LDCU UR9, c[0x0][UR9+0x2b0] ;  /* 0x00005600090977ac */ /* 0x000ea20008000800 */
[----:B------:R-:W-:Y:S01]  /*0d40*/  NOP ;  /* 0x0000000000007918 */ /* 0x000fe20000000000 */
[----:B------:R-:W-:-:S05]  /*0d50*/  CS2R.32 R87, SR_CgaSize ;  /* 0x0000000000577805 */ /* 0x000fca0000008a00 */
[----:B------:R-:W-:-:S05]  /*0d60*/  IMAD R87, R87, -0xa0, RZ ;  /* 0xffffff6057577824 */ /* 0x000fca00078e02ff */
[----:B------:R-:W-:-:S14]  /*0d70*/  R2UR UR7, R87 ;  /* 0x00000000570772ca */ /* 0x000fdc00000e0000 */
[----:B------:R-:W3:Y:S01]  /*0d80*/  LDCU UR7, c[0x0][UR7+0x2b4] ;  /* 0x00005680070777ac */ /* 0x000ee20008000800 */
[----:B------:R-:W4:Y:S08]  /*0d90*/  S2UR UR4, SR_CTAID.Y ;  /* 0x00000000000479c3 */ /* 0x000f300000002600 */
[----:B------:R-:W3:Y:S01]  /*0da0*/  LDC R10, c[0x0][0xb24] ;  /* 0x0002c900ff0a7b82 */ /* 0x000ee20000000800 */
[----:B-1----:R-:W-:-:S02]  /*0db0*/  I2FP.F32.U32 R87, UR5 ;  /* 0x0000000500577c45 */ /* 0x002fc40008201000 */
[----:B------:R-:W-:-:S05]  /*0dc0*/  CS2R.32 R3, SR_CgaSize ;  /* 0x0000000000037805 */ /* 0x000fca0000008a00 */
[----:B------:R-:W-:-:S06]  /*0dd0*/  IMAD R3, R3, -0xa0, RZ ;  /* 0xffffff6003037824 */ /* 0x000fcc00078e02ff */
[----:B------:R-:W1:Y:S01]  /*0de0*/  LDC R3, c[0x0][R3+0x2a0] ;  /* 0x0000a80003037b82 */ /* 0x000e620000000800 */
[----:B------:R-:W-:Y:S01]  /*0df0*/  MOV R15, UR5 ;  /* 0x00000005000f7c02 */ /* 0x000fe20008000f00 */
[----:B--2---:R-:W-:Y:S01]  /*0e00*/  FMUL R87, R87, UR9 ;  /* 0x0000000957577c20 */ /* 0x004fe20008400000 */
[----:B----4-:R-:W-:Y:S02]  /*0e10*/  I2FP.F32.U32 R86, UR4 ;  /* 0x0000000400567c45 */ /* 0x010fe40008201000 */
[----:B------:R-:W-:-:S05]  /*0e20*/  CS2R.32 R2, SR_CgaSize ;  /* 0x0000000000027805 */ /* 0x000fca0000008a00 */
[----:B------:R-:W-:-:S06]  /*0e30*/  IMAD R2, R2, -0xa0, RZ ;  /* 0xffffff6002027824 */ /* 0x000fcc00078e02ff */
[----:B------:R-:W2:Y:S01]  /*0e40*/  LDC R2, c[0x0][R2+0x2a4] ;  /* 0x0000a90002027b82 */ /* 0x000ea20000000800 */
[----:B------:R-:W-:Y:S01]  /*0e50*/  MOV R14, UR4 ;  /* 0x00000004000e7c02 */ /* 0x000fe20008000f00 */
[----:B------:R-:W4:Y:S01]  /*0e60*/  F2I.U32.TRUNC.NTZ R87, R87 ;  /* 0x0000005700577305 */ /* 0x000f22000020f000 */
[----:B---3--:R-:W-:-:S05]  /*0e70*/  FMUL R86, R86, UR7 ;  /* 0x0000000756567c20 */ /* 0x008fca0008400000 */
[----:B------:R-:W-:Y:S01]  /*0e80*/  BAR.SYNC.DEFER_BLOCKING 0x0 ;  /* 0x0000000000007b1d */ /* 0x000fe20000010000 */
[----:B------:R-:W-:-:S05]  /*0e90*/  ISETP.GE.AND P0, PT, R10, 0x1, PT ;  /* 0x000000010a00780c */ /* 0x000fca0003f06270 */
[----:B------:R-:W3:Y:S02]  /*0ea0*/  F2I.U32.TRUNC.NTZ R86, R86 ;  /* 0x0000005600567305 */ /* 0x000ee4000020f000 */
[----:B------:R-:W2:Y:S01]  /*0eb0*/  S2UR UR36, SR_CTAID.Z ;  /* 0x00000000002479c3 */ /* 0x000ea20000002700 */
[----:B----4-:R-:W-:-:S05]  /*0ec0*/  IADD3 R87, PT, PT, -R87, RZ, RZ ;  /* 0x000000ff57577210 */ /* 0x010fca0007ffe1ff */
[----:B-1----:R-:W-:Y:S01]  /*0ed0*/  IMAD R87, R3, R87, UR5 ;  /* 0x0000000503577e24 */ /* 0x002fe2000f8e0257 */
[----:B---3--:R-:W-:-:S05]  /*0ee0*/  IADD3 R86, PT, PT, -R86, RZ, RZ ;  /* 0x000000ff56567210 */ /* 0x008fca0007ffe1ff */
[----:B--2---:R-:W-:Y:S01]  /*0ef0*/  IMAD R86, R2, R86, UR4 ;  /* 0x0000000402567e24 */ /* 0x004fe2000f8e0256 */
[----:B------:R-:W-:Y:S06]  /*0f00*/  @!P0 BRA `(.L_x_15) ;  /* 0x0000000000b88947 */ /* 0x000fec0003800000 */
[----:B------:R-:W1:Y:S01]  /*0f10*/  LDC.64 R4, c[0x0][0xb18] ;  /* 0x0002c600ff047b82 */ /* 0x000e620000000a00 */
[----:B------:R-:W-:-:S07]  /*0f20*/  ISETP.NE.AND P0, PT, R10, 0x1, PT ;  /* 0x000000010a00780c */ /* 0x000fce0003f05270 */
[----:B------:R-:W2:Y:S08]  /*0f30*/  LDC R9, c[0x0][0xb0c] ;  /* 0x0002c300ff097b82 */ /* 0x000eb00000000800 */
[----:B------:R-:W3:Y:S08]  /*0f40*/  LDC R12, c[0x0][0x370] ;  /* 0x0000dc00ff0c7b82 */ /* 0x000ef00000000800 */
[----:B------:R-:W4:Y:S01]  /*0f50*/  LDC R11, c[0x0][0x374] ;  /* 0x0000dd00ff0b7b82 */ /* 0x000f220000000800 */
[----:B-1----:R-:W-:-:S07]  /*0f60*/  ISETP.NE.AND P1, PT, R4, 0x1, PT ;  /* 0x000000010400780c */ /* 0x002fce0003f25270 */
[----:B------:R-:W3:Y:S01]  /*0f70*/  LDC.64 R6, c[0x0][0xb10] ;  /* 0x0002c400ff067b82 */ /* 0x000ee20000000a00 */
[----:B--2---:R-:W-:-:S07]  /*0f80*/  ISETP.NE.AND P2, PT, R9, 0x1, PT ;  /* 0x000000010900780c */ /* 0x004fce0003f45270 */
[----:B------:R-:W1:Y:S08]  /*0f90*/  LDC R8, c[0x0][0xb20] ;  /* 0x0002c800ff087b82 */ /* 0x000e700000000800 */
[----:B------:R-:W2:Y:S01]  /*0fa0*/  LDC.64 R2, c[0x0][0xb28] ;  /* 0x0002ca00ff027b82 */ /* 0x000ea20000000a00 */
[----:B----4-:R-:W-:-:S04]  /*0fb0*/  IMAD.HI.U32 R13, R11, R5, RZ ;  /* 0x000000050b0d7227 */ /* 0x010fc800078e00ff */
[----:B------:R-:W-:-:S04]  /*0fc0*/  IMAD.HI.U32 R5, R14, R5, RZ ;  /* 0x000000050e057227 */ /* 0x000fc800078e00ff */
[----:B---3--:R-:W-:-:S05]  /*0fd0*/  IMAD.HI.U32 R16, R12, R6, RZ ;  /* 0x000000060c107227 */ /* 0x008fca00078e00ff */
[-C--:B------:R-:W-:Y:S01]  /*0fe0*/  @P2 SHF.R.U32.HI R12, RZ, R7.reuse, R16 ;  /* 0x00000007ff0c2219 */ /* 0x080fe20000011610 */
[----:B------:R-:W-:Y:S01]  /*0ff0*/  IMAD.HI.U32 R16, R15, R6, RZ ;  /* 0x000000060f107227 */ /* 0x000fe200078e00ff */
[-C--:B-1----:R-:W-:Y:S02]  /*1000*/  @P1 SHF.R.U32.HI R11, RZ, R8.reuse, R13 ;  /* 0x00000008ff0b1219 */ /* 0x082fe4000001160d */
[----:B------:R-:W-:Y:S02]  /*1010*/  SHF.R.U32.HI R5, RZ, R8, R5 ;  /* 0x00000008ff057219 */ /* 0x000fe40000011605 */
[----:B------:R-:W-:Y:S02]  /*1020*/  SHF.R.U32.HI R16, RZ, R7, R16 ;  /* 0x00000007ff107219 */ /* 0x000fe40000011610 */
[----:B------:R-:W-:Y:S01]  /*1030*/  SEL R5, R14, R5, !P1 ;  /* 0x000000050e057207 */ /* 0x000fe20004800000 */
[----:B--2---:R-:W-:Y:S01]  /*1040*/  IMAD.HI.U32 R13, R11, R2, RZ ;  /* 0x000000020b0d7227 */ /* 0x004fe200078e00ff */
[----:B------:R-:W-:-:S03]  /*1050*/  SEL R16, R15, R16, !P2 ;  /* 0x000000100f107207 */ /* 0x000fc60005000000 */
[----:B------:R-:W-:Y:S01]  /*1060*/  IMAD.HI.U32 R6, R12, R2, RZ ;  /* 0x000000020c067227 */ /* 0x000fe200078e00ff */
[----:B------:R-:W-:-:S04]  /*1070*/  @P0 SHF.R.U32.HI R11, RZ, R3, R13 ;  /* 0x00000003ff0b0219 */ /* 0x000fc8000001160d */
[----:B------:R-:W-:Y:S01]  /*1080*/  @P0 SHF.R.U32.HI R12, RZ, R3, R6 ;  /* 0x00000003ff0c0219 */ /* 0x000fe20000011606 */
[----:B------:R-:W-:-:S04]  /*1090*/  IMAD R11, R11, R10, RZ ;  /* 0x0000000a0b0b7224 */ /* 0x000fc800078e02ff */
[----:B------:R-:W-:Y:S01]  /*10a0*/  IMAD R6, R12, R10, RZ ;  /* 0x0000000a0c067224 */ /* 0x000fe200078e02ff */
[----:B------:R-:W-:-:S04]  /*10b0*/  ISETP.GE.AND P1, PT, R5, R11, PT ;  /* 0x0000000b0500720c */ /* 0x000fc80003f26270 */
[----:B------:R-:W-:Y:S01]  /*10c0*/  ISETP.GE.OR P1, PT, R16, R6, P1 ;  /* 0x000000061000720c */ /* 0x000fe20000f26670 */
[----:B------:R-:W-:-:S05]  /*10d0*/  IMAD.HI.U32 R6, R5, R2, RZ ;  /* 0x0000000205067227 */ /* 0x000fca00078e00ff */
[----:B------:R-:W-:-:S04]  /*10e0*/  SHF.R.U32.HI R6, RZ, R3, R6 ;  /* 0x00000003ff067219 */ /* 0x000fc80000011606 */
[----:B------:R-:W-:-:S03]  /*10f0*/  SEL R6, R5, R6, !P0 ;  /* 0x0000000605067207 */ /* 0x000fc60004000000 */
[----:B------:R-:W-:Y:S01]  /*1100*/  @!P1 IMAD.HI.U32 R7, R16, R2, RZ ;  /* 0x0000000210079227 */ /* 0x000fe200078e00ff */
[----:B------:R-:W-:-:S04]  /*1110*/  IADD3 R2, PT, PT, -R6, RZ, RZ ;  /* 0x000000ff06027210 */ /* 0x000fc80007ffe1ff */
[----:B------:R-:W-:Y:S01]  /*1120*/  @!P1 SHF.R.U32.HI R3, RZ, R3, R7 ;  /* 0x00000003ff039219 */ /* 0x000fe20000011607 */
[----:B------:R-:W-:Y:S01]  /*1130*/  IMAD R2, R10, R2, R5 ;  /* 0x000000020a027224 */ /* 0x000fe200078e0205 */
[----:B------:R-:W-:Y:S02]  /*1140*/  IADD3 R7, PT, PT, -R5, RZ, RZ ;  /* 0x000000ff05077210 */ /* 0x000fe40007ffe1ff */
[----:B------:R-:W-:-:S03]  /*1150*/  @!P1 SEL R3, R16, R3, !P0 ;  /* 0x0000000310039207 */ /* 0x000fc60004000000 */
[----:B------:R-:W-:Y:S02]  /*1160*/  IMAD R7, R4, R7, R14 ;  /* 0x0000000704077224 */ /* 0x000fe400078e020e */
[--C-:B------:R-:W-:Y:S02]  /*1170*/  @!P1 IMAD.IADD R6, R6, 0x1, -R3.reuse ;  /* 0x0000000106069824 */ /* 0x100fe400078e0a03 */
[----:B------:R-:W-:Y:S01]  /*1180*/  @!P1 IMAD R3, R2, R12, R3 ;  /* 0x0000000c02039224 */ /* 0x000fe200078e0203 */
[----:B------:R-:W-:Y:S01]  /*1190*/  IADD3 R2, PT, PT, -R16, RZ, RZ ;  /* 0x000000ff10027210 */ /* 0x000fe20007ffe1ff */
[----:B------:R-:W-:Y:S02]  /*11a0*/  @!P1 IMAD R5, R6, R10, R16 ;  /* 0x0000000a06059224 */ /* 0x000fe400078e0210 */
[----:B------:R-:W-:Y:S02]  /*11b0*/  @!P1 IMAD.MOV.U32 R16, RZ, RZ, R3 ;  /* 0x000000ffff109224 */ /* 0x000fe400078e0003 */
[----:B------:R-:W-:-:S02]  /*11c0*/  IMAD R2, R9, R2, R15 ;  /* 0x0000000209027224 */ /* 0x000fc400078e020f */
[----:B------:R-:W-:Y:S02]  /*11d0*/  IMAD R14, R5, R4, R7 ;  /* 0x00000004050e7224 */ /* 0x000fe400078e0207 */
[----:B------:R-:W-:Y:S02]  /*11e0*/  IMAD R15, R16, R9, R2 ;  /* 0x00000009100f7224 */ /* 0x000fe400078e0202 */
.L_x_15:
[----:B------:R-:W1:Y:S01]  /*11f0*/  LDCU UR4, c[0x0][0xb30] ;  /* 0x00016600ff0477ac */ /* 0x000e620008000800 */
[----:B------:R-:W2:Y:S08]  /*1200*/  S2UR UR37, SR_CgaCtaId ;  /* 0x00000000002579c3 */ /* 0x000eb00000008800 */
[----:B------:R-:W3:Y:S01]  /*1210*/  LDC R40, c[0x0][0xb24] ;  /* 0x0002c900ff287b82 */ /* 0x000ee20000000800 */
[----:B-1----:R-:W-:-:S09]  /*1220*/  UISETP.NE.AND UP1, UPT, UR4, 0x1, UPT ;  /* 0x000000010400788c */ /* 0x002fd2000bf25270 */
[----:B--2---:R-:W-:Y:S05]  /*1230*/  BRA.U UP1, `(.L_x_16) ;  /* 0x0000000101407547 */ /* 0x004fea000b800000 */
[----:B------:R-:W1:Y:S08]  /*1240*/  LDC.64 R4, c[0x0][0xb10] ;  /* 0x0002c400ff047b82 */ /* 0x000e700000000a00 */
[----:B------:R-:W2:Y:S08]  /*1250*/  LDC.64 R2, c[0x0][0xb18] ;  /* 0x0002c600ff027b82 */ /* 0x000eb00000000a00 */
[----:B------:R-:W4:Y:S08]  /*1260*/  LDC R6, c[0x0][0xb20] ;  /* 0x0002c800ff067b82 */ /* 0x000f300000000800 */
[----:B------:R-:W3:Y:S01]  /*1270*/  LDC R7, c[0x0][0xb0c] ;  /* 0x0002c300ff077b82 */ /* 0x000ee20000000800 */
[----:B-1----:R-:W-:-:S05]  /*1280*/  IMAD.HI.U32 R4, R15, R4, RZ ;  /* 0x000000040f047227 */ /* 0x002fca00078e00ff */
[----:B------:R-:W-:Y:S01]  /*1290*/  SHF.R.U32.HI R4, RZ, R5, R4 ;  /* 0x00000005ff047219 */ /* 0x000fe20000011604 */
[----:B--2---:R-:W-:Y:S01]  /*12a0*/  IMAD.HI.U32 R3, R14, R3, RZ ;  /* 0x000000030e037227 */ /* 0x004fe200078e00ff */
[----:B------:R-:W-:-:S04]  /*12b0*/  ISETP.NE.AND P0, PT, R2, 0x1, PT ;  /* 0x000000010200780c */ /* 0x000fc80003f05270 */
[----:B----4-:R-:W-:-:S04]  /*12c0*/  SHF.R.U32.HI R3, RZ, R6, R3 ;  /* 0x00000006ff037219 */ /* 0x010fc80000011603 */
[----:B------:R-:W-:Y:S02]  /*12d0*/  SEL R3, R14, R3, !P0 ;  /* 0x000000030e037207 */ /* 0x000fe40004000000 */
[----:B---3--:R-:W-:-:S04]  /*12e0*/  ISETP.NE.AND P1, PT, R7, 0x1, PT ;  /* 0x000000010700780c */ /* 0x008fc80003f25270 */
[----:B------:R-:W-:-:S05]  /*12f0*/  SEL R4, R15, R4, !P1 ;  /* 0x000000040f047207 */ /* 0x000fca0004800000 */
[----:B------:R-:W-:Y:S02]  /*1300*/  IMAD.IADD R5, R3, 0x1, -R4 ;  /* 0x0000000103057824 */ /* 0x000fe400078e0a04 */
[----:B------:R-:W-:Y:S02]  /*1310*/  IMAD.IADD R3, R4, 0x1, -R3 ;  /* 0x0000000104037824 */ /* 0x000fe400078e0a03 */
[----:B------:R-:W-:Y:S02]  /*1320*/  IMAD R15, R5, R7, R15 ;  /* 0x00000007050f7224 */ /* 0x000fe400078e020f */
[----:B------:R-:W-:-:S07]  /*1330*/  IMAD R14, R3, R2, R14 ;  /* 0x00000002030e7224 */ /* 0x000fce00078e020e */
.L_x_16:
[----:B------:R-:W-:Y:S01]  /*1340*/  BAR.SYNC.DEFER_BLOCKING 0x0 ;  /* 0x0000000000007b1d */ /* 0x000fe20000010000 */
[----:B------:R-:W-:Y:S01]  /*1350*/  UISETP.NE.AND UP1, UPT, UR8, 0x2, UPT ;  /* 0x000000020800788c */ /* 0x000fe2000bf25270 */
[----:B------:R-:W-:Y:S02]  /*1360*/  ISETP.NE.OR P5, PT, R0, 0x2, !P5 ;  /* 0x000000020000780c */ /* 0x000fe40006fa5670 */
[----:B------:R-:W-:-:S06]  /*1370*/  LOP3.LUT R2, R101, 0x1f, RZ, 0xc0, !PT ;  /* 0x0000001f65027812 */ /* 0x000fcc00078ec0ff */
[----:B------:R-:W-:Y:S05]  /*1380*/  BRA.U UP1, `(.L_x_17) ;  /* 0x0000001101887547 */ /* 0x000fea000b800000 */
[----:B------:R-:W1:Y:S01]  /*1390*/  LDCU UR13, c[0x0][0x38c] ;  /* 0x00007180ff0d77ac */ /* 0x000e620008000800 */
[----:B------:R-:W2:Y:S01]  /*13a0*/  LDC R8, c[0x0][0x370] ;  /* 0x0000dc00ff087b82 */ /* 0x000ea20000000800 */
[----:B------:R-:W-:Y:S01]  /*13b0*/  PLOP3.LUT P1, PT, PT, PT, UP2, 0x80, 0x8 ;  /* 0x000000000008781c */ /* 0x000fe20003f2f028 */
[----:B------:R-:W-:Y:S01]  /*13c0*/  IMAD.MOV.U32 R17, RZ, RZ, 0x1 ;  /* 0x00000001ff117424 */ /* 0x000fe200078e00ff */
[----:B------:R-:W-:Y:S01]  /*13d0*/  ISETP.EQ.OR P4, PT, R2, RZ, P5 ;  /* 0x000000ff0200720c */ /* 0x000fe20002f82670 */
[----:B------:R-:W-:Y:S01]  /*13e0*/  IMAD.MOV.U32 R16, RZ, RZ, RZ ;  /* 0x000000ffff107224 */ /* 0x000fe200078e00ff */
[----:B------:R-:W-:Y:S02]  /*13f0*/  PLOP3.LUT P1, PT, P1, PT, PT, 0x8, 0x80 ;  /* 0x000000000080781c */ /* 0x000fe40000f2e170 */
[----:B------:R-:W-:Y:S01]  /*1400*/  CS2R R12, SRZ ;  /* 0x00000000000c7805 */ /* 0x000fe2000001ff00 */
[----:B------:R-:W-:Y:S01]  /*1410*/  IMAD.MOV.U32 R11, RZ, RZ, 0x1 ;  /* 0x00000001ff0b7424 */ /* 0x000fe200078e00ff */
[----:B------:R-:W4:Y:S01]  /*1420*/  LDC R0, c[0x0][0x374] ;  /* 0x0000dd00ff007b82 */ /* 0x000f220000000800 */
[----:B------:R-:W2:Y:S01]  /*1430*/  LDCU.64 UR22, c[0x0][0x348] ;  /* 0x00006900ff1677ac */ /* 0x000ea20008000a00 */
[----:B------:R-:W-:Y:S01]  /*1440*/  UMOV UR6, URZ ;  /* 0x000000ff00067c82 */ /* 0x000fe20008000000 */
[----:B-1----:R-:W-:-:S04]  /*1450*/  UIADD3 UR5, UPT, UPT, UR13, 0x7f, URZ ;  /* 0x0000007f0d057890 */ /* 0x002fc8000fffe0ff */
[----:B------:R-:W-:-:S04]  /*1460*/  USHF.R.S32.HI UR4, URZ, 0x1f, UR5 ;  /* 0x0000001fff047899 */ /* 0x000fc80008011405 */
[----:B------:R-:W-:-:S04]  /*1470*/  ULEA.HI UR4, UR4, UR5, URZ, 0x7 ;  /* 0x0000000504047291 */ /* 0x000fc8000f8f38ff */
[----:B------:R-:W-:Y:S02]  /*1480*/  USHF.R.S32.HI UR15, URZ, 0x7, UR4 ;  /* 0x00000007ff0f7899 */ /* 0x000fe40008011404 */
[----:B------:R-:W-:Y:S02]  /*1490*/  UIADD3 UR4, UPT, UPT, UR13, -0x1, URZ ;  /* 0xffffffff0d047890 */ /* 0x000fe4000fffe0ff */
[----:B------:R-:W-:Y:S02]  /*14a0*/  UISETP.LT.U32.AND UP0, UPT, UR15, 0x3, UPT ;  /* 0x000000030f00788c */ /* 0x000fe4000bf01070 */
[----:B------:R-:W-:Y:S02]  /*14b0*/  UISETP.GE.U32.AND UP1, UPT, UR4, -0xff, UPT ;  /* 0xffffff010400788c */ /* 0x000fe4000bf26070 */
[----:B------:R-:W-:Y:S02]  /*14c0*/  USEL UR14, UR15, 0x3, UP0 ;  /* 0x000000030f0e7887 */ /* 0x000fe40008000000 */
[----:B------:R-:W-:-:S02]  /*14d0*/  UIADD3 UR13, UPT, UPT, UR13, 0xfe, URZ ;  /* 0x000000fe0d0d7890 */ /* 0x000fc4000fffe0ff */
[----:B------:R-:W-:Y:S02]  /*14e0*/  UIADD3 UR5, UPT, UPT, UR14, -0x1, URZ ;  /* 0xffffffff0e057890 */ /* 0x000fe4000fffe0ff */
[----:B------:R-:W-:-:S03]  /*14f0*/  UIADD3 UR7, UPT, UPT, UR15, -UR14, URZ ;  /* 0x8000000e0f077290 */ /* 0x000fc6000fffe0ff */
[----:B------:R-:W-:-:S04]  /*1500*/  @UP1 UIADD3 UR5, UPT, UPT, UR14, URZ, URZ ;  /* 0x000000ff0e051290 */ /* 0x000fc8000fffe0ff */
[----:B--2---:R-:W-:-:S12]  /*1510*/  UIADD3 UR5, UPT, UPT, UR5, 0x1, URZ ;  /* 0x0000000105057890 */ /* 0x004fd8000fffe0ff */
.L_x_35:
[----:B------:R-:W-:Y:S01]  /*1520*/  UISETP.NE.AND UP0, UPT, UR37, URZ, UPT ;  /* 0x000000ff2500728c */ /* 0x000fe2000bf05270 */
[----:B------:R-:W1:Y:S08]  /*1530*/  S2UR UR37, SR_CgaCtaId ;  /* 0x00000000002579c3 */ /* 0x000e700000008800 */
[----:B------:R-:W-:Y:S05]  /*1540*/  BRA.U UP0, `(.L_x_18) ;  /* 0x0000000100347547 */ /* 0x000fea000b800000 */
[----:B------:R-:W2:Y:S01]  /*1550*/  S2R R2, SR_CgaCtaId ;  /* 0x0000000000027919 */ /* 0x000ea20000008800 */
[----:B------:R-:W-:-:S04]  /*1560*/  MOV R3, 0x400 ;  /* 0x0000040000037802 */ /* 0x000fc80000000f00 */
[----:B--2---:R-:W-:Y:S02]  /*1570*/  LEA R2, R2, R3, 0x18 ;  /* 0x0000000302027211 */ /* 0x004fe400078ec0ff */
[----:B------:R-:W-:-:S03]  /*1580*/  SHF.L.U32 R3, R11, 0x1f, RZ ;  /* 0x0000001f0b037819 */ /* 0x000fc600000006ff */
[----:B------:R-:W-:-:S04]  /*1590*/  IMAD R2, R12, 0x8, R2 ;  /* 0x000000080c027824 */ /* 0x000fc800078e0202 */
[----:B------:R-:W2:Y:S02]  /*15a0*/  SYNCS.PHASECHK.TRANS64.TRYWAIT P0, [R2+URZ+0xf0], R3 ;  /* 0x0000f003020075a7 */ /* 0x000ea400080011ff */
[----:B--2---:R-:W-:Y:S05]  /*15b0*/  @!P0 BRA `(.L_x_19) ;  /* 0x0000007800508947 */ /* 0x004fea0003800000 */
.L_x_130:
[----:B------:R-:W-:Y:S01]  /*15c0*/  VIADD R12, R12, 0x1 ;  /* 0x000000010c0c7836 */ /* 0x000fe20000000000 */
[----:B------:R2:W-:Y:S04]  /*15d0*/  SYNCS.ARRIVE.TRANS64.A1T0 RZ, [R2+URZ+0xe0], RZ ;  /* 0x0000e0ff02ff79a7 */ /* 0x0005e800081000ff */
[----:B------:R-:W-:-:S04]  /*15e0*/  ISETP.NE.AND P0, PT, R12, 0x2, PT ;  /* 0x000000020c00780c */ /* 0x000fc80003f05270 */
[----:B------:R-:W-:Y:S02]  /*15f0*/  SEL R12, R12, RZ, P0 ;  /* 0x000000ff0c0c7207 */ /* 0x000fe40000000000 */
[----:B--2---:R-:W-:-:S04]  /*1600*/  SEL R2, RZ, 0x1, P0 ;  /* 0x00000001ff027807 */ /* 0x004fc80000000000 */
[----:B------:R-:W-:-:S07]  /*1610*/  LOP3.LUT R11, R11, R2, RZ, 0x3c, !PT ;  /* 0x000000020b0b7212 */ /* 0x000fce00078e3cff */
.L_x_18:
[----:B------:R-:W-:Y:S01]  /*1620*/  UMOV UR4, 0x400 ;  /* 0x0000040000047882 */ /* 0x000fe20000000000 */
[----:B------:R-:W-:Y:S01]  /*1630*/  SHF.L.U32 R2, R17, 0x1f, RZ ;  /* 0x0000001f11027819 */ /* 0x000fe200000006ff */
[----:B-1----:R-:W-:Y:S01]  /*1640*/  ULEA UR4, UR37, UR4, 0x18 ;  /* 0x0000000425047291 */ /* 0x002fe2000f8ec0ff */
[----:B------:R-:W-:Y:S01]  /*1650*/  R2UR UR35, R15 ;  /* 0x000000000f2372ca */ /* 0x000fe200000e0000 */
[----:B------:R-:W-:Y:S01]  /*1660*/  UISETP.GE.U32.AND UP0, UPT, UR13, 0xff, UPT ;  /* 0x000000ff0d00788c */ /* 0x000fe2000bf06070 */
[----:B------:R-:W-:Y:S01]  /*1670*/  R2UR UR18, R14 ;  /* 0x000000000e1272ca */ /* 0x000fe200000e0000 */
[----:B------:R-:W-:Y:S01]  /*1680*/  ULEA UR8, UR6, UR4, 0x3 ;  /* 0x0000000406087291 */ /* 0x000fe2000f8e18ff */
[----:B------:R-:W-:-:S08]  /*1690*/  UMOV UR21, URZ ;  /* 0x000000ff00157c82 */ /* 0x000fd00008000000 */
[----:B------:R1:W2:Y:S01]  /*16a0*/  SYNCS.PHASECHK.TRANS64.TRYWAIT P0, [UR8+0x18], R2 ;  /* 0x00001802ff0075a7 */ /* 0x0002a20008001108 */
[----:B------:R-:W-:Y:S02]  /*16b0*/  USHF.L.U32 UR35, UR35, 0x7, URZ ;  /* 0x0000000723237899 */ /* 0x000fe400080006ff */
[----:B------:R-:W-:Y:S01]  /*16c0*/  USHF.L.U32 UR18, UR18, 0x7, URZ ;  /* 0x0000000712127899 */ /* 0x000fe200080006ff */
[----:B------:R-:W-:Y:S11]  /*16d0*/  BRA.U !UP0, `(.L_x_20) ;  /* 0x0000000108d47547 */ /* 0x000ff6000b800000 */
[----:B------:R-:W-:Y:S01]  /*16e0*/  UIADD3 UR10, UPT, UPT, UR18, 0x40, URZ ;  /* 0x00000040120a7890 */ /* 0x000fe2000fffe0ff */
[----:B------:R-:W-:Y:S01]  /*16f0*/  UMOV UR29, URZ ;  /* 0x000000ff001d7c82 */ /* 0x000fe20008000000 */
[----:B------:R-:W-:-:S10]  /*1700*/  UMOV UR24, UR6 ;  /* 0x0000000600187c82 */ /* 0x000fd40008000000 */
.L_x_25:
[----:B------:R-:W-:Y:S01]  /*1710*/  ULEA UR33, UR24, UR4, 0x3 ;  /* 0x0000000418217291 */ /* 0x000fe2000f8e18ff */
[----:B--2---:R-:W-:Y:S01]  /*1720*/  @!P5 MOV R3, 0x10000 ;  /* 0x000100000003d802 */ /* 0x004fe20000000f00 */
[----:B-12---:R-:W-:Y:S10]  /*1730*/  @P0 BRA `(.L_x_21) ;  /* 0x00000000000c0947 */ /* 0x006ff40003800000 */
[----:B------:R-:W-:-:S04]  /*1740*/  SHF.L.U32 R4, R17, 0x1f, RZ ;  /* 0x0000001f11047819 */ /* 0x000fc800000006ff */
[----:B------:R-:W2:Y:S02]  /*1750*/  SYNCS.PHASECHK.TRANS64.TRYWAIT P0, [UR33+0x18], R4 ;  /* 0x00001804ff0075a7 */ /* 0x000ea40008001121 */
[----:B--2---:R-:W-:Y:S05]  /*1760*/  @!P0 BRA `(.L_x_22) ;  /* 0x0000007400f88947 */ /* 0x004fea0003800000 */
.L_x_21:
[----:B------:R2:W-:Y:S01]  /*1770*/  @!P5 SYNCS.ARRIVE.TRANS64 RZ, [UR33], R3 ;  /* 0x00000003ffffd9a7 */ /* 0x0005e20008000021 */
[----:B------:R-:W-:Y:S04]  /*1780*/  BSSY.RECONVERGENT B0, `(.L_x_23) ;  /* 0x0000003000007945 */ /* 0x000fe80003800200 */
[----:B------:R-:W-:Y:S05]  /*1790*/  @P4 BRA `(.L_x_24) ;  /* 0x0000000000044947 */ /* 0x000fea0003800000 */
[----:B------:R-:W-:Y:S05]  /*17a0*/  BPT.TRAP 0x1 ;  /* 0x000000040000795c */ /* 0x000fea0000300000 */
.L_x_24:
[----:B------:R-:W-:Y:S05]  /*17b0*/  BSYNC.RECONVERGENT B0 ;  /* 0x0000000000007941 */ /* 0x000fea0003800200 */
.L_x_23:
[----:B------:R-:W-:Y:S02]  /*17c0*/  UIADD3 UR6, UPT, UPT, UR24, 0x1, URZ ;  /* 0x0000000118067890 */ /* 0x000fe4000fffe0ff */
[----:B------:R-:W-:Y:S02]  /*17d0*/  UIADD3 UR40, UP1, UPT, UR22, 0x80, URZ ;  /* 0x0000008016287890 */ /* 0x000fe4000ff3e0ff */
[----:B------:R-:W-:Y:S02]  /*17e0*/  UISETP.NE.AND UP0, UPT, UR6, 0x3, UPT ;  /* 0x000000030600788c */ /* 0x000fe4000bf05270 */
[----:B------:R-:W-:Y:S02]  /*17f0*/  USHF.L.U32 UR34, UR29, 0x7, URZ ;  /* 0x000000071d227899 */ /* 0x000fe400080006ff */
[----:B------:R-:W-:Y:S02]  /*1800*/  USEL UR9, URZ, 0x1, UP0 ;  /* 0x00000001ff097887 */ /* 0x000fe40008000000 */
[----:B------:R-:W-:-:S02]  /*1810*/  USEL UR6, UR6, URZ, UP0 ;  /* 0x000000ff06067287 */ /* 0x000fc40008000000 */
[----:B------:R-:W-:Y:S02]  /*1820*/  UIADD3 UR38, UP0, UPT, UR22, 0x180, URZ ;  /* 0x0000018016267890 */ /* 0x000fe4000ff1e0ff */
[----:B------:R-:W-:Y:S01]  /*1830*/  ULEA UR8, UR6, UR4, 0x3 ;  /* 0x0000000406087291 */ /* 0x000fe2000f8e18ff */
[----:B------:R-:W-:Y:S01]  /*1840*/  LOP3.LUT R17, R17, UR9, RZ, 0x3c, !PT ;  /* 0x0000000911117c12 */ /* 0x000fe2000f8e3cff */
[----:B------:R-:W-:Y:S02]  /*1850*/  UIADD3.X UR41, UPT, UPT, URZ, UR23, URZ, UP1, !UPT ;  /* 0x00000017ff297290 */ /* 0x000fe40008ffe4ff */
[----:B------:R-:W-:Y:S01]  /*1860*/  UIADD3 UR26, UPT, UPT, UR34, 0x40, URZ ;  /* 0x00000040221a7890 */ /* 0x000fe2000fffe0ff */
[----:B-1----:R-:W-:Y:S01]  /*1870*/  SHF.L.U32 R2, R17, 0x1f, RZ ;  /* 0x0000001f11027819 */ /* 0x002fe200000006ff */
[----:B------:R-:W-:Y:S01]  /*1880*/  UIADD3.X UR39, UPT, UPT, URZ, UR23, URZ, UP0, !UPT ;  /* 0x00000017ff277290 */ /* 0x000fe200087fe4ff */
[----:B------:R-:W-:Y:S02]  /*1890*/  UMOV UR30, 0x0 ;  /* 0x00000000001e7882 */ /* 0x000fe40000000000 */
[----:B------:R1:W1:Y:S01]  /*18a0*/  SYNCS.PHASECHK.TRANS64.TRYWAIT P0, [UR8+0x18], R2 ;  /* 0x00001802ff0075a7 */ /* 0x0002620008001108 */
[----:B------:R-:W-:Y:S01]  /*18b0*/  ULEA UR8, UR24, UR4, 0xf ;  /* 0x0000000418087291 */ /* 0x000fe2000f8e78ff */
[----:B------:R-:W-:Y:S01]  /*18c0*/  UMOV UR31, 0x10000000 ;  /* 0x10000000001f7882 */ /* 0x000fe20000000000 */
[----:B------:R-:W-:-:S02]  /*18d0*/  UMOV UR25, UR33 ;  /* 0x0000002100197c82 */ /* 0x000fc40008000000 */
[----:B------:R-:W-:Y:S02]  /*18e0*/  UIADD3 UR32, UPT, UPT, UR8, 0x8400, URZ ;  /* 0x0000840008207890 */ /* 0x000fe4000fffe0ff */
[----:B------:R-:W-:Y:S02]  /*18f0*/  UIADD3 UR24, UPT, UPT, UR8, 0xc400, URZ ;  /* 0x0000c40008187890 */ /* 0x000fe4000fffe0ff */
[----:B------:R-:W-:Y:S02]  /*1900*/  UIADD3 UR16, UPT, UPT, UR8, 0x20400, URZ ;  /* 0x0002040008107890 */ /* 0x000fe4000fffe0ff */
[----:B------:R-:W-:Y:S01]  /*1910*/  UIADD3 UR8, UPT, UPT, UR8, 0x24400, URZ ;  /* 0x0002440008087890 */ /* 0x000fe2000fffe0ff */
[----:B------:R-:W-:Y:S01]  /*1920*/  UMOV UR27, UR35 ;  /* 0x00000023001b7c82 */ /* 0x000fe20008000000 */
[----:B------:R-:W-:Y:S01]  /*1930*/  UMOV UR28, UR36 ;  /* 0x00000024001c7c82 */ /* 0x000fe20008000000 */
[----:B------:R-:W-:Y:S01]  /*1940*/  UMOV UR17, UR33 ;  /* 0x0000002100117c82 */ /* 0x000fe20008000000 */
[----:B------:R-:W-:Y:S01]  /*1950*/  UTMALDG.3D [UR32], [UR40], desc[UR30] ;  /* 0x00001e20280075b4 */ /* 0x000fe20008011000 */
[----:B------:R-:W-:Y:S01]  /*1960*/  UMOV UR20, UR36 ;  /* 0x0000002400147c82 */ /* 0x000fe20008000000 */
[----:B------:R-:W-:Y:S01]  /*1970*/  UMOV UR19, UR34 ;  /* 0x0000002200137c82 */ /* 0x000fe20008000000 */
[----:B------:R-:W-:Y:S01]  /*1980*/  UMOV UR12, UR36 ;  /* 0x00000024000c7c82 */ /* 0x000fe20008000000 */
[----:B------:R-:W-:Y:S01]  /*1990*/  UMOV UR9, UR33 ;  /* 0x0000002100097c82 */ /* 0x000fe20008000000 */
[----:B------:R-:W-:Y:S01]  /*19a0*/  UMOV UR11, UR34 ;  /* 0x00000022000b7c82 */ /* 0x000fe20008000000 */
[----:B------:R-:W-:Y:S01]  /*19b0*/  UIADD3 UR29, UPT, UPT, UR29, 0x1, URZ ;  /* 0x000000011d1d7890 */ /* 0x000fe2000fffe0ff */
[----:B------:R3:W-:Y:S01]  /*19c0*/  UTMALDG.3D [UR24], [UR40], desc[UR30] ;  /* 0x00001e18280075b4 */ /* 0x0007e20008011000 */
[----:B------:R-:W-:-:S02]  /*19d0*/  UMOV UR21, UR5 ;  /* 0x0000000500157c82 */ /* 0x000fc40008000000 */
[----:B------:R-:W-:Y:S01]  /*19e0*/  UISETP.NE.AND UP0, UPT, UR29, UR5, UPT ;  /* 0x000000051d00728c */ /* 0x000fe2000bf05270 */
[----:B------:R1:W-:Y:S01]  /*19f0*/  UTMALDG.3D [UR16], [UR38], desc[UR30] ;  /* 0x00001e10260075b4 */ /* 0x0003e20008011000 */
[----:B------:R1:W-:Y:S01]  /*1a00*/  UTMALDG.3D [UR8], [UR38], desc[UR30] ;  /* 0x00001e08260075b4 */ /* 0x0003e20008011000 */
[----:B---3--:R-:W-:-:S06]  /*1a10*/  UMOV UR24, UR6 ;  /* 0x0000000600187c82 */ /* 0x008fcc0008000000 */
[----:B------:R-:W-:Y:S05]  /*1a20*/  BRA.U UP0, `(.L_x_25) ;  /* 0xfffffffd00387547 */ /* 0x000fea000b83ffff */
.L_x_20:
[----:B-1----:R-:W-:Y:S01]  /*1a30*/  ULEA UR8, UR6, UR4, 0x3 ;  /* 0x0000000406087291 */ /* 0x002fe2000f8e18ff */
[----:B------:R-:W-:Y:S01]  /*1a40*/  SHF.L.U32 R2, R17, 0x1f, RZ ;  /* 0x0000001f11027819 */ /* 0x000fe200000006ff */
[----:B------:R-:W-:Y:S01]  /*1a50*/  @!P1 SYNCS.ARRIVE.TRANS64.A1T0 RZ, [UR4+0x78], RZ ;  /* 0x000078ffffff99a7 */ /* 0x000fe20008100004 */
[----:B------:R-:W-:-:S06]  /*1a60*/  UISETP.GT.AND UP0, UPT, UR15, UR14, UPT ;  /* 0x0000000e0f00728c */ /* 0x000fcc000bf04270 */
[----:B--2---:R1:W2:Y:S03]  /*1a70*/  SYNCS.PHASECHK.TRANS64.TRYWAIT P0, [UR8+0x18], R2 ;  /* 0x00001802ff0075a7 */ /* 0x0042a60008001108 */
[----:B------:R-:W-:Y:S05]  /*1a80*/  BRA.U !UP0, `(.L_x_26) ;  /* 0x0000000108d07547 */ /* 0x000fea000b800000 */
[----:B------:R-:W-:Y:S02]  /*1a90*/  UIADD3 UR29, UPT, UPT, UR7, UR21, URZ ;  /* 0x00000015071d7290 */ /* 0x000fe4000fffe0ff */
[----:B------:R-:W-:Y:S01]  /*1aa0*/  UIADD3 UR10, UPT, UPT, UR18, 0x40, URZ ;  /* 0x00000040120a7890 */ /* 0x000fe2000fffe0ff */
[----:B------:R-:W-:-:S11]  /*1ab0*/  UMOV UR24, UR6 ;  /* 0x0000000600187c82 */ /* 0x000fd60008000000 */
.L_x_31:
[----:B------:R-:W-:Y:S01]  /*1ac0*/  ULEA UR33, UR24, UR4, 0x3 ;  /* 0x0000000418217291 */ /* 0x000fe2000f8e18ff */
[----:B--2---:R-:W-:Y:S01]  /*1ad0*/  @!P5 MOV R3, 0x10000 ;  /* 0x000100000003d802 */ /* 0x004fe20000000f00 */
[----:B-12---:R-:W-:Y:S10]  /*1ae0*/  @P0 BRA `(.L_x_27) ;  /* 0x00000000000c0947 */ /* 0x006ff40003800000 */
[----:B------:R-:W-:-:S04]  /*1af0*/  SHF.L.U32 R4, R17, 0x1f, RZ ;  /* 0x0000001f11047819 */ /* 0x000fc800000006ff */
[----:B------:R-:W2:Y:S02]  /*1b00*/  SYNCS.PHASECHK.TRANS64.TRYWAIT P0, [UR33+0x18], R4 ;  /* 0x00001804ff0075a7 */ /* 0x000ea40008001121 */
[----:B--2---:R-:W-:Y:S05]  /*1b10*/  @!P0 BRA `(.L_x_28) ;  /* 0x0000007400248947 */ /* 0x004fea0003800000 */
.L_x_27:
[----:B------:R2:W-:Y:S01]  /*1b20*/  @!P5 SYNCS.ARRIVE.TRANS64 RZ, [UR33], R3 ;  /* 0x00000003ffffd9a7 */ /* 0x0005e20008000021 */
[----:B------:R-:W-:Y:S04]  /*1b30*/  BSSY.RECONVERGENT B0, `(.L_x_29) ;  /* 0x0000003000007945 */ /* 0x000fe80003800200 */
[----:B------:R-:W-:Y:S05]  /*1b40*/  @P4 BRA `(.L_x_30) ;  /* 0x0000000000044947 */ /* 0x000fea0003800000 */
[----:B------:R-:W-:Y:S05]  /*1b50*/  BPT.TRAP 0x1 ;  /* 0x000000040000795c */ /* 0x000fea0000300000 */
.L_x_30:
[----:B------:R-:W-:Y:S05]  /*1b60*/  BSYNC.RECONVERGENT B0 ;  /* 0x0000000000007941 */ /* 0x000fea0003800200 */
.L_x_29:
        /* <DEDUP_REMOVED lines=32> */
[----:B------:R3:W-:Y:S03]  /*1d70*/  UTMALDG.3D [UR24], [UR40], desc[UR30] ;  /* 0x00001e18280075b4 */ /* 0x0007e60008011000 */
[----:B------:R-:W-:Y:S01]  /*1d80*/  UISETP.NE.AND UP0, UPT, UR21, UR29, UPT ;  /* 0x0000001d1500728c */ /* 0x000fe2000bf05270 */
[----:B------:R1:W-:Y:S01]  /*1d90*/  UTMALDG.3D [UR16], [UR38], desc[UR30] ;  /* 0x00001e10260075b4 */ /* 0x0003e20008011000 */
[----:B------:R1:W-:Y:S01]  /*1da0*/  UTMALDG.3D [UR8], [UR38], desc[UR30] ;  /* 0x00001e08260075b4 */ /* 0x0003e20008011000 */
[----:B---3--:R-:W-:-:S06]  /*1db0*/  UMOV UR24, UR6 ;  /* 0x0000000600187c82 */ /* 0x008fcc0008000000 */
[----:B------:R-:W-:Y:S05]  /*1dc0*/  BRA.U UP0, `(.L_x_31) ;  /* 0xfffffffd003c7547 */ /* 0x000fea000b83ffff */
.L_x_26:
[C---:B-1----:R-:W-:Y:S01]  /*1dd0*/  LEA R2, R16.reuse, UR4, 0x3 ;  /* 0x0000000410027c11 */ /* 0x042fe2000f8e18ff */
[----:B------:R-:W-:Y:S01]  /*1de0*/  NOP ;  /* 0x0000000000007918 */ /* 0x000fe20000000000 */
[----:B--2---:R-:W-:Y:S02]  /*1df0*/  SHF.L.U32 R3, R13, 0x1f, RZ ;  /* 0x0000001f0d037819 */ /* 0x004fe400000006ff */
[----:B------:R-:W-:Y:S02]  /*1e00*/  LEA R4, R16, UR4, 0x4 ;  /* 0x0000000410047c11 */ /* 0x000fe4000f8e20ff */
[----:B------:R-:W1:Y:S02]  /*1e10*/  SYNCS.PHASECHK.TRANS64.TRYWAIT P0, [R2+URZ+0x80], R3 ;  /* 0x00008003020075a7 */ /* 0x000e6400080011ff */
[----:B-1----:R-:W-:Y:S05]  /*1e20*/  @!P0 BRA `(.L_x_32) ;  /* 0x0000007000788947 */ /* 0x002fea0003800000 */
.L_x_133:
[----:B------:R-:W2:Y:S01]  /*1e30*/  LDS.128 R4, [R4+0x110] ;  /* 0x0001100004047984 */ /* 0x000ea20000000c00 */
[----:B---3--:R-:W-:Y:S01]  /*1e40*/  ISETP.GE.AND P0, PT, R40, 0x1, PT ;  /* 0x000000012800780c */ /* 0x008fe20003f06270 */
[----:B-1----:R-:W-:Y:S01]  /*1e50*/  VIADD R2, R2, 0x90 ;  /* 0x0000009002027836 */ /* 0x002fe20000000000 */
[----:B------:R-:W-:Y:S01]  /*1e60*/  @!PT LDS RZ, [RZ] ;  /* 0x00000000fffff984 */ /* 0x000fe20000000800 */
[----:B------:R-:W-:Y:S01]  /*1e70*/  @!PT LDS RZ, [RZ] ;  /* 0x00000000fffff984 */ /* 0x000fe20000000800 */
[----:B------:R-:W-:Y:S01]  /*1e80*/  @!PT LDS RZ, [RZ] ;  /* 0x00000000fffff984 */ /* 0x000fe20000000800 */
[----:B------:R-:W-:Y:S01]  /*1e90*/  @!PT LDS RZ, [RZ] ;  /* 0x00000000fffff984 */ /* 0x000fe20000000800 */
[----:B------:R1:W-:Y:S06]  /*1ea0*/  MEMBAR.ALL.CTA ;  /* 0x0000000000007992 */ /* 0x0003ec0000008000 */
[----:B-1----:R-:W1:Y:S01]  /*1eb0*/  FENCE.VIEW.ASYNC.S ;  /* 0x00000000000073c6 */ /* 0x002e620000000000 */
[----:B------:R-:W-:-:S04]  /*1ec0*/  PRMT R2, RZ, 0x654, R2 ;  /* 0x00000654ff027816 */ /* 0x000fc80000000002 */
[----:B-1----:R1:W-:Y:S01]  /*1ed0*/  SYNCS.ARRIVE.TRANS64.RED.A1T0 RZ, [R2+URZ], RZ ;  /* 0x000000ff02ff79a7 */ /* 0x0023e200081004ff */
[----:B--2---:R-:W-:-:S13]  /*1ee0*/  LOP3.LUT P2, RZ, R6, 0x1, RZ, 0xc0, !PT ;  /* 0x0000000106ff7812 */ /* 0x004fda000784c0ff */
[----:B------:R-:W-:Y:S01]  /*1ef0*/  @P2 SHF.R.U32.HI R3, RZ, 0x10, R5 ;  /* 0x00000010ff032819 */ /* 0x000fe20000011605 */
[----:B------:R-:W-:Y:S01]  /*1f00*/  VOTEU.ANY UP0, P2 ;  /* 0x0000000000ff7886 */ /* 0x000fe20001000100 */
[----:B------:R-:W-:Y:S02]  /*1f10*/  @P2 MOV R10, R4 ;  /* 0x00000004000a2202 */ /* 0x000fe40000000f00 */
[----:B------:R-:W-:Y:S02]  /*1f20*/  @P2 R2UR.BROADCAST UR8, R3 ;  /* 0x00000000030822ca */ /* 0x000fe400008e0000 */
[----:B------:R-:W-:-:S11]  /*1f30*/  @P2 LOP3.LUT R9, R5, 0xffff, RZ, 0xc0, !PT ;  /* 0x0000ffff05092812 */ /* 0x000fd600078ec0ff */
[----:B------:R-:W-:Y:S01]  /*1f40*/  @UP0 UMOV UR36, UR8 ;  /* 0x0000000800240c82 */ /* 0x000fe20008000000 */
[----:B-1----:R-:W-:Y:S05]  /*1f50*/  @!P0 BRA `(.L_x_33) ;  /* 0x0000000000b88947 */ /* 0x002fea0003800000 */
[----:B------:R-:W4:Y:S01]  /*1f60*/  LDC.64 R4, c[0x0][0xb18] ;  /* 0x0002c600ff047b82 */ /* 0x000f220000000a00 */
[----:B------:R-:W-:-:S07]  /*1f70*/  ISETP.NE.AND P3, PT, R40, 0x1, PT ;  /* 0x000000012800780c */ /* 0x000fce0003f65270 */
[----:B------:R-:W1:Y:S08]  /*1f80*/  LDC.64 R6, c[0x0][0xb10] ;  /* 0x0002c400ff067b82 */ /* 0x000e700000000a00 */
[----:B------:R-:W2:Y:S08]  /*1f90*/  LDC R14, c[0x0][0xb20] ;  /* 0x0002c800ff0e7b82 */ /* 0x000eb00000000800 */
[----:B------:R-:W3:Y:S01]  /*1fa0*/  LDC R15, c[0x0][0xb0c] ;  /* 0x0002c300ff0f7b82 */ /* 0x000ee20000000800 */
[----:B----4-:R-:W-:Y:S01]  /*1fb0*/  IMAD.HI.U32 R19, R0, R5, RZ ;  /* 0x0000000500137227 */ /* 0x010fe200078e00ff */
[----:B------:R-:W-:-:S03]  /*1fc0*/  ISETP.NE.AND P0, PT, R4, 0x1, PT ;  /* 0x000000010400780c */ /* 0x000fc60003f05270 */
[----:B------:R-:W-:-:S03]  /*1fd0*/  IMAD.HI.U32 R5, R9, R5, RZ ;  /* 0x0000000509057227 */ /* 0x000fc600078e00ff */
[----:B------:R-:W4:Y:S01]  /*1fe0*/  LDC.64 R2, c[0x0][0xb28] ;  /* 0x0002ca00ff027b82 */ /* 0x000f220000000a00 */
[----:B-1----:R-:W-:-:S04]  /*1ff0*/  IMAD.HI.U32 R20, R8, R6, RZ ;  /* 0x0000000608147227 */ /* 0x002fc800078e00ff */
[----:B------:R-:W-:Y:S01]  /*2000*/  IMAD.HI.U32 R21, R10, R6, RZ ;  /* 0x000000060a157227 */ /* 0x000fe200078e00ff */
[----:B------:R-:W-:Y:S02]  /*2010*/  SHF.R.U32.HI R20, RZ, R7, R20 ;  /* 0x00000007ff147219 */ /* 0x000fe40000011614 */
[-C--:B--2---:R-:W-:Y:S02]  /*2020*/  SHF.R.U32.HI R19, RZ, R14.reuse, R19 ;  /* 0x0000000eff137219 */ /* 0x084fe40000011613 */
[----:B------:R-:W-:Y:S02]  /*2030*/  SHF.R.U32.HI R5, RZ, R14, R5 ;  /* 0x0000000eff057219 */ /* 0x000fe40000011605 */
[----:B------:R-:W-:Y:S02]  /*2040*/  SEL R19, R0, R19, !P0 ;  /* 0x0000001300137207 */ /* 0x000fe40004000000 */
[----:B------:R-:W-:Y:S02]  /*2050*/  SHF.R.U32.HI R21, RZ, R7, R21 ;  /* 0x00000007ff157219 */ /* 0x000fe40000011615 */
[----:B---3--:R-:W-:-:S02]  /*2060*/  ISETP.NE.AND P1, PT, R15, 0x1, PT ;  /* 0x000000010f00780c */ /* 0x008fc40003f25270 */
[----:B------:R-:W-:Y:S02]  /*2070*/  SEL R5, R9, R5, !P0 ;  /* 0x0000000509057207 */ /* 0x000fe40004000000 */
[----:B------:R-:W-:Y:S02]  /*2080*/  SEL R20, R8, R20, !P1 ;  /* 0x0000001408147207 */ /* 0x000fe40004800000 */
[----:B------:R-:W-:Y:S01]  /*2090*/  SEL R21, R10, R21, !P1 ;  /* 0x000000150a157207 */ /* 0x000fe20004800000 */
[----:B----4-:R-:W-:-:S04]  /*20a0*/  IMAD.HI.U32 R18, R19, R2, RZ ;  /* 0x0000000213127227 */ /* 0x010fc800078e00ff */
        /* <DEDUP_REMOVED lines=10> */
[----:B------:R-:W-:-:S04]  /*2150*/  @!P0 IMAD.HI.U32 R7, R21, R2, RZ ;  /* 0x0000000215078227 */ /* 0x000fc800078e00ff */
[----:B------:R-:W-:Y:S01]  /*2160*/  IMAD.MOV R2, RZ, RZ, -R6 ;  /* 0x000000ffff027224 */ /* 0x000fe200078e0a06 */
[----:B------:R-:W-:Y:S02]  /*2170*/  @!P0 SHF.R.U32.HI R3, RZ, R3, R7 ;  /* 0x00000003ff038219 */ /* 0x000fe40000011607 */
[----:B------:R-:W-:Y:S01]  /*2180*/  IADD3 R7, PT, PT, -R5, RZ, RZ ;  /* 0x000000ff05077210 */ /* 0x000fe20007ffe1ff */
[----:B------:R-:W-:Y:S01]  /*2190*/  IMAD R2, R40, R2, R5 ;  /* 0x0000000228027224 */ /* 0x000fe200078e0205 */
        /* <DEDUP_REMOVED lines=10> */
.L_x_33:
[----:B------:R-:W1:Y:S02]  /*2240*/  LDCU UR8, c[0x0][0xb30] ;  /* 0x00016600ff0877ac */ /* 0x000e640008000800 */
[----:B-1----:R-:W-:-:S09]  /*2250*/  UISETP.NE.AND UP0, UPT, UR8, 0x1, UPT ;  /* 0x000000010800788c */ /* 0x002fd2000bf05270 */
[----:B------:R-:W-:Y:S05]  /*2260*/  BRA.U UP0, `(.L_x_34) ;  /* 0x0000000100407547 */ /* 0x000fea000b800000 */
[----:B------:R-:W1:Y:S08]  /*2270*/  LDC.64 R4, c[0x0][0xb10] ;  /* 0x0002c400ff047b82 */ /* 0x000e700000000a00 */
[----:B------:R-:W2:Y:S08]  /*2280*/  LDC.64 R2, c[0x0][0xb18] ;  /* 0x0002c600ff027b82 */ /* 0x000eb00000000a00 */
[----:B------:R-:W3:Y:S08]  /*2290*/  LDC R6, c[0x0][0xb20] ;  /* 0x0002c800ff067b82 */ /* 0x000ef00000000800 */
[----:B------:R-:W4:Y:S01]  /*22a0*/  LDC R7, c[0x0][0xb0c] ;  /* 0x0002c300ff077b82 */ /* 0x000f220000000800 */
[----:B-1----:R-:W-:-:S05]  /*22b0*/  IMAD.HI.U32 R4, R10, R4, RZ ;  /* 0x000000040a047227 */ /* 0x002fca00078e00ff */
[----:B------:R-:W-:Y:S01]  /*22c0*/  SHF.R.U32.HI R4, RZ, R5, R4 ;  /* 0x00000005ff047219 */ /* 0x000fe20000011604 */
[----:B--2---:R-:W-:Y:S01]  /*22d0*/  IMAD.HI.U32 R3, R9, R3, RZ ;  /* 0x0000000309037227 */ /* 0x004fe200078e00ff */
[----:B------:R-:W-:-:S04]  /*22e0*/  ISETP.NE.AND P0, PT, R2, 0x1, PT ;  /* 0x000000010200780c */ /* 0x000fc80003f05270 */
[----:B---3--:R-:W-:-:S04]  /*22f0*/  SHF.R.U32.HI R3, RZ, R6, R3 ;  /* 0x00000006ff037219 */ /* 0x008fc80000011603 */
[----:B------:R-:W-:Y:S02]  /*2300*/  SEL R3, R9, R3, !P0 ;  /* 0x0000000309037207 */ /* 0x000fe40004000000 */
[----:B----4-:R-:W-:-:S04]  /*2310*/  ISETP.NE.AND P1, PT, R7, 0x1, PT ;  /* 0x000000010700780c */ /* 0x010fc80003f25270 */
[----:B------:R-:W-:-:S05]  /*2320*/  SEL R4, R10, R4, !P1 ;  /* 0x000000040a047207 */ /* 0x000fca0004800000 */
[----:B------:R-:W-:Y:S02]  /*2330*/  IMAD.IADD R5, R3, 0x1, -R4 ;  /* 0x0000000103057824 */ /* 0x000fe400078e0a04 */
[----:B------:R-:W-:Y:S02]  /*2340*/  IMAD.IADD R3, R4, 0x1, -R3 ;  /* 0x0000000104037824 */ /* 0x000fe400078e0a03 */
[----:B------:R-:W-:Y:S02]  /*2350*/  IMAD R10, R5, R7, R10 ;  /* 0x00000007050a7224 */ /* 0x000fe400078e020a */
[----:B------:R-:W-:-:S07]  /*2360*/  IMAD R9, R3, R2, R9 ;  /* 0x0000000203097224 */ /* 0x000fce00078e0209 */
.L_x_34:
[----:B------:R-:W-:Y:S01]  /*2370*/  VIADD R16, R16, 0x1 ;  /* 0x0000000110107836 */ /* 0x000fe20000000000 */
[----:B------:R-:W-:Y:S01]  /*2380*/  PLOP3.LUT P1, PT, PT, PT, PT, 0x80, 0x8 ;  /* 0x000000000008781c */ /* 0x000fe20003f2f070 */
[----:B------:R-:W-:Y:S02]  /*2390*/  IMAD.IADD R15, R10, 0x1, R87 ;  /* 0x000000010a0f7824 */ /* 0x000fe400078e0257 */
[----:B------:R-:W-:Y:S01]  /*23a0*/  IMAD.IADD R14, R9, 0x1, R86 ;  /* 0x00000001090e7824 */ /* 0x000fe200078e0256 */
[----:B------:R-:W-:-:S04]  /*23b0*/  ISETP.NE.AND P0, PT, R16, 0x2, PT ;  /* 0x000000021000780c */ /* 0x000fc80003f05270 */
[----:B------:R-:W-:Y:S02]  /*23c0*/  SEL R2, RZ, 0x1, P0 ;  /* 0x00000001ff027807 */ /* 0x000fe40000000000 */
[----:B------:R-:W-:Y:S02]  /*23d0*/  SEL R16, R16, RZ, P0 ;  /* 0x000000ff10107207 */ /* 0x000fe40000000000 */
[----:B------:R-:W-:Y:S01]  /*23e0*/  LOP3.LUT R13, R13, R2, RZ, 0x3c, !PT ;  /* 0x000000020d0d7212 */ /* 0x000fe200078e3cff */
[----:B------:R-:W-:Y:S06]  /*23f0*/  @P2 BRA `(.L_x_35) ;  /* 0xfffffff000482947 */ /* 0x000fec000383ffff */
[----:B------:R-:W-:Y:S01]  /*2400*/  UIADD3 UR4, UPT, UPT, UR4, 0x18, URZ ;  /* 0x0000001804047890 */ /* 0x000fe2000fffe0ff */
[----:B------:R-:W-:-:S03]  /*2410*/  SHF.L.U32 R2, R17, 0x1f, RZ ;  /* 0x0000001f11027819 */ /* 0x000fc600000006ff */
[----:B------:R-:W-:-:S09]  /*2420*/  ULEA UR5, UR6, UR4, 0x3 ;  /* 0x0000000406057291 */ /* 0x000fd2000f8e18ff */
[----:B------:R-:W1:Y:S02]  /*2430*/  SYNCS.PHASECHK.TRANS64.TRYWAIT P0, [UR5], R2 ;  /* 0x00000002ff0075a7 */ /* 0x000e640008001105 */
[----:B-1----:R-:W-:Y:S05]  /*2440*/  @!P0 BRA `(.L_x_36) ;  /* 0x0000006c00048947 */ /* 0x002fea0003800000 */
.L_x_135:
[----:B------:R-:W-:-:S04]  /*2450*/  UIADD3 UR6, UPT, UPT, UR6, 0x1, URZ ;  /* 0x0000000106067890 */ /* 0x000fc8000fffe0ff */
[----:B------:R-:W-:-:S04]  /*2460*/  UISETP.NE.AND UP0, UPT, UR6, 0x3, UPT ;  /* 0x000000030600788c */ /* 0x000fc8000bf05270 */
[----:B------:R-:W-:Y:S02]  /*2470*/  USEL UR7, URZ, 0x1, UP0 ;  /* 0x00000001ff077887 */ /* 0x000fe40008000000 */
[----:B------:R-:W-:-:S04]  /*2480*/  USEL UR6, UR6, URZ, UP0 ;  /* 0x000000ff06067287 */ /* 0x000fc80008000000 */
[----:B------:R-:W-:Y:S01]  /*2490*/  ULEA UR5, UR6, UR4, 0x3 ;  /* 0x0000000406057291 */ /* 0x000fe2000f8e18ff */
[----:B------:R-:W-:-:S04]  /*24a0*/  LOP3.LUT R17, R17, UR7, RZ, 0x3c, !PT ;  /* 0x0000000711117c12 */ /* 0x000fc8000f8e3cff */
[----:B-1----:R-:W-:-:S04]  /*24b0*/  SHF.L.U32 R2, R17, 0x1f, RZ ;  /* 0x0000001f11027819 */ /* 0x002fc800000006ff */
[----:B------:R-:W1:Y:S02]  /*24c0*/  SYNCS.PHASECHK.TRANS64.TRYWAIT P0, [UR5], R2 ;  /* 0x00000002ff0075a7 */ /* 0x000e640008001105 */
[----:B-1----:R-:W-:Y:S05]  /*24d0*/  @!P0 BRA `(.L_x_37) ;  /* 0x0000006800f88947 */ /* 0x002fea0003800000 */
.L_x_137:
[----:B------:R-:W-:-:S04]  /*24e0*/  UIADD3 UR6, UPT, UPT, UR6, 0x1, URZ ;  /* 0x0000000106067890 */ /* 0x000fc8000fffe0ff */
[----:B------:R-:W-:-:S04]  /*24f0*/  UISETP.NE.AND UP0, UPT, UR6, 0x3, UPT ;  /* 0x000000030600788c */ /* 0x000fc8000bf05270 */
[----:B------:R-:W-:Y:S02]  /*2500*/  USEL UR5, URZ, 0x1, UP0 ;  /* 0x00000001ff057887 */ /* 0x000fe40008000000 */
[----:B------:R-:W-:-:S04]  /*2510*/  USEL UR6, UR6, URZ, UP0 ;  /* 0x000000ff06067287 */ /* 0x000fc80008000000 */
[----:B------:R-:W-:Y:S01]  /*2520*/  ULEA UR6, UR6, UR4, 0x3 ;  /* 0x0000000406067291 */ /* 0x000fe2000f8e18ff */
[----:B-1----:R-:W-:-:S04]  /*2530*/  LOP3.LUT R2, R17, UR5, RZ, 0x3c, !PT ;  /* 0x0000000511027c12 */ /* 0x002fc8000f8e3cff */
[----:B------:R-:W-:Y:S01]  /*2540*/  SHF.L.U32 R2, R2, 0x1f, RZ ;  /* 0x0000001f02027819 */ /* 0x000fe200000006ff */
[----:B----4-:R-:W-:-:S07]  /*2550*/  IMAD.U32 R0, RZ, RZ, UR6 ;  /* 0x00000006ff007e24 */ /* 0x010fce000f8e00ff */
.L_x_38:
[----:B-1----:R1:W2:Y:S02]  /*2560*/  SYNCS.PHASECHK.TRANS64.TRYWAIT P0, [R0+URZ], R2 ;  /* 0x00000002000075a7 */ /* 0x0022a400080011ff */
[----:B--2---:R-:W-:Y:S05]  /*2570*/  @!P0 NANOSLEEP.SYNCS 0x989680 ;  /* 0x009896800000895d */ /* 0x004fea0003900000 */
[----:B------:R-:W2:Y:S02]  /*2580*/  @!P0 SYNCS.PHASECHK.TRANS64 P0, [R0+URZ], R2 ;  /* 0x00000002000085a7 */ /* 0x000ea400080010ff */
[----:B--2---:R-:W-:Y:S05]  /*2590*/  @P0 EXIT ;  /* 0x000000000000094d */ /* 0x004fea0003800000 */
[----:B------:R-:W-:Y:S05]  /*25a0*/  BRA `(.L_x_38) ;  /* 0xfffffffc00ec7947 */ /* 0x000fea000383ffff */
.L_x_17:
[----:B------:R-:W-:-:S04]  /*25b0*/  UISETP.NE.AND UP1, UPT, UR37, URZ, UPT ;  /* 0x000000ff2500728c */ /* 0x000fc8000bf25270 */
[----:B------:R-:W-:-:S09]  /*25c0*/  UISETP.NE.OR UP1, UPT, UR8, 0x1, UP1 ;  /* 0x000000010800788c */ /* 0x000fd20008f25670 */
[----:B------:R-:W-:Y:S05]  /*25d0*/  BRA.U UP1, `(.L_x_39) ;  /* 0x0000000501487547 */ /* 0x000fea000b800000 */
[----:B------:R-:W-:Y:S01]  /*25e0*/  ISETP.NE.AND P2, PT, R2, RZ, PT ;  /* 0x000000ff0200720c */ /* 0x000fe20003f45270 */
[----:B------:R-:W-:Y:S01]  /*25f0*/  IMAD.MOV.U32 R12, RZ, RZ, 0x1 ;  /* 0x00000001ff0c7424 */ /* 0x000fe200078e00ff */
[----:B------:R-:W-:Y:S02]  /*2600*/  CS2R R10, SRZ ;  /* 0x00000000000a7805 */ /* 0x000fe4000001ff00 */
[----:B------:R-:W-:Y:S01]  /*2610*/  CS2R R8, SRZ ;  /* 0x0000000000087805 */ /* 0x000fe2000001ff00 */
[----:B------:R-:W-:Y:S01]  /*2620*/  UMOV UR4, 0x400 ;  /* 0x0000040000047882 */ /* 0x000fe20000000000 */
[----:B------:R-:W-:Y:S01]  /*2630*/  UMOV UR6, URZ ;  /* 0x000000ff00067c82 */ /* 0x000fe20008000000 */
[----:B------:R-:W-:-:S12]  /*2640*/  ULEA UR37, UR37, UR4, 0x18 ;  /* 0x0000000425257291 */ /* 0x000fd8000f8ec0ff */
.L_x_43:
[----:B------:R-:W-:Y:S02]  /*2650*/  LEA R0, R8, UR37, 0x3 ;  /* 0x0000002508007c11 */ /* 0x000fe4000f8e18ff */
[----:B------:R-:W-:-:S03]  /*2660*/  SHF.L.U32 R4, R9, 0x1f, RZ ;  /* 0x0000001f09047819 */ /* 0x000fc600000006ff */
[----:B------:R-:W-:Y:S01]  /*2670*/  VIADD R5, R0, 0xf0 ;  /* 0x000000f000057836 */ /* 0x000fe20000000000 */
[----:B------:R-:W1:Y:S02]  /*2680*/  SYNCS.PHASECHK.TRANS64.TRYWAIT P0, [R0+URZ+0xe0], R4 ;  /* 0x0000e004000075a7 */ /* 0x000e6400080011ff */
[----:B-1----:R-:W-:Y:S05]  /*2690*/  @!P0 BRA `(.L_x_40) ;  /* 0x0000006800a08947 */ /* 0x002fea0003800000 */
.L_x_138:
[----:B------:R-:W-:Y:S01]  /*26a0*/  ULEA UR5, UR6, UR37, 0x3 ;  /* 0x0000002506057291 */ /* 0x000fe2000f8e18ff */
[----:B-1----:R-:W-:Y:S01]  /*26b0*/  PRMT R0, RZ, 0x654, R5 ;  /* 0x00000654ff007816 */ /* 0x002fe20000000005 */
[----:B------:R-:W-:Y:S01]  /*26c0*/  @!P2 IMAD.MOV.U32 R4, RZ, RZ, 0x10 ;  /* 0x00000010ff04a424 */ /* 0x000fe200078e00ff */
[----:B------:R-:W-:Y:S01]  /*26d0*/  SHF.L.U32 R5, R12, 0x1f, RZ ;  /* 0x0000001f0c057819 */ /* 0x000fe200000006ff */
[----:B------:R-:W-:Y:S01]  /*26e0*/  UIADD3 UR4, UPT, UPT, UR5, 0x80, URZ ;  /* 0x0000008005047890 */ /* 0x000fe2000fffe0ff */
[----:B------:R1:W-:Y:S05]  /*26f0*/  SYNCS.ARRIVE.TRANS64.RED.A1T0 RZ, [R0+URZ], RZ ;  /* 0x000000ff00ff79a7 */ /* 0x0003ea00081004ff */
[----:B------:R-:W-:Y:S01]  /*2700*/  IMAD.U32 R6, RZ, RZ, UR4 ;  /* 0x00000004ff067e24 */ /* 0x000fe2000f8e00ff */
[----:B------:R-:W2:Y:S04]  /*2710*/  SYNCS.PHASECHK.TRANS64.TRYWAIT P0, [UR5+0x90], R5 ;  /* 0x00009005ff0075a7 */ /* 0x000ea80008001105 */
[----:B------:R-:W-:Y:S01]  /*2720*/  PRMT R6, R2, 0x654, R6 ;  /* 0x0000065402067816 */ /* 0x000fe20000000006 */
[----:B-12---:R-:W-:Y:S06]  /*2730*/  @!P0 BRA `(.L_x_41) ;  /* 0x00000068008c8947 */ /* 0x006fec0003800000 */
.L_x_140:
[----:B------:R-:W-:Y:S01]  /*2740*/  ULEA UR4, UR6, UR37, 0x4 ;  /* 0x0000002506047291 */ /* 0x000fe2000f8e20ff */
[----:B------:R-:W-:Y:S01]  /*2750*/  SEL R3, R6, R3, !P2 ;  /* 0x0000000306037207 */ /* 0x000fe20005000000 */
[----:B------:R-:W-:Y:S01]  /*2760*/  UIADD3 UR5, UPT, UPT, UR5, 0x80, URZ ;  /* 0x0000008005057890 */ /* 0x000fe2000fffe0ff */
[----:B-1----:R-:W-:Y:S01]  /*2770*/  LEA R0, R11, UR37, 0x3 ;  /* 0x000000250b007c11 */ /* 0x002fe2000f8e18ff */
[----:B------:R-:W-:Y:S01]  /*2780*/  UIADD3 UR4, UPT, UPT, UR4, 0x110, URZ ;  /* 0x0000011004047890 */ /* 0x000fe2000fffe0ff */
[----:B------:R1:W-:Y:S01]  /*2790*/  @!P2 SYNCS.ARRIVE.TRANS64.RED RZ, [R3+URZ], R4 ;  /* 0x0000000403ffa9a7 */ /* 0x0003e200080004ff */
[----:B------:R-:W-:Y:S01]  /*27a0*/  UIADD3 UR6, UPT, UPT, UR6, 0x1, URZ ;  /* 0x0000000106067890 */ /* 0x000fe2000fffe0ff */
[----:B------:R-:W-:-:S03]  /*27b0*/  VIADD R8, R8, 0x1 ;  /* 0x0000000108087836 */ /* 0x000fc60000000000 */
[----:B------:R-:W-:Y:S02]  /*27c0*/  UISETP.NE.AND UP0, UPT, UR6, 0x2, UPT ;  /* 0x000000020600788c */ /* 0x000fe4000bf05270 */
[----:B------:R-:W-:Y:S01]  /*27d0*/  ISETP.NE.AND P0, PT, R8, 0x2, PT ;  /* 0x000000020800780c */ /* 0x000fe20003f05270 */
[----:B------:R-:W-:Y:S06]  /*27e0*/  UGETNEXTWORKID.BROADCAST [UR4], [UR5] ;  /* 0x00000000040073ca */ /* 0x000fec0008000100 */
[----:B------:R-:W-:Y:S02]  /*27f0*/  USEL UR4, URZ, 0x1, UP0 ;  /* 0x00000001ff047887 */ /* 0x000fe40008000000 */
[----:B------:R-:W-:-:S04]  /*2800*/  USEL UR6, UR6, URZ, UP0 ;  /* 0x000000ff06067287 */ /* 0x000fc80008000000 */
[----:B------:R-:W-:Y:S02]  /*2810*/  LOP3.LUT R12, R12, UR4, RZ, 0x3c, !PT ;  /* 0x000000040c0c7c12 */ /* 0x000fe4000f8e3cff */
[----:B-1----:R-:W-:-:S04]  /*2820*/  SHF.L.U32 R4, R10, 0x1f, RZ ;  /* 0x0000001f0a047819 */ /* 0x002fc800000006ff */
[----:B------:R-:W1:Y:S02]  /*2830*/  SYNCS.PHASECHK.TRANS64.TRYWAIT P1, [R0+URZ+0x80], R4 ;  /* 0x00008004000075a7 */ /* 0x000e6400080211ff */
[----:B-1----:R-:W-:Y:S05]  /*2840*/  @!P1 BRA `(.L_x_42) ;  /* 0x0000006800609947 */ /* 0x002fea0003800000 */
.L_x_141:
[C---:B-1----:R-:W-:Y:S01]  /*2850*/  LEA R4, R11.reuse, UR37, 0x4 ;  /* 0x000000250b047c11 */ /* 0x042fe2000f8e20ff */
[----:B------:R-:W-:Y:S01]  /*2860*/  VIADD R0, R0, 0x90 ;  /* 0x0000009000007836 */ /* 0x000fe20000000000 */
[----:B------:R-:W-:Y:S01]  /*2870*/  SEL R8, R8, RZ, P0 ;  /* 0x000000ff08087207 */ /* 0x000fe20000000000 */
[----:B------:R-:W-:-:S03]  /*2880*/  VIADD R11, R11, 0x1 ;  /* 0x000000010b0b7836 */ /* 0x000fc60000000000 */
[----:B------:R-:W1:Y:S01]  /*2890*/  LDS.128 R4, [R4+0x110] ;  /* 0x0001100004047984 */ /* 0x000e620000000c00 */
[----:B------:R-:W-:Y:S02]  /*28a0*/  PRMT R0, RZ, 0x654, R0 ;  /* 0x00000654ff007816 */ /* 0x000fe40000000000 */
[C---:B------:R-:W-:Y:S01]  /*28b0*/  ISETP.NE.AND P1, PT, R11.reuse, 0x2, PT ;  /* 0x000000020b00780c */ /* 0x040fe20003f25270 */
[----:B------:R-:W-:Y:S01]  /*28c0*/  @!PT LDS RZ, [RZ] ;  /* 0x00000000fffff984 */ /* 0x000fe20000000800 */
[----:B------:R-:W-:Y:S01]  /*28d0*/  @!PT LDS RZ, [RZ] ;  /* 0x00000000fffff984 */ /* 0x000fe20000000800 */
[----:B------:R-:W-:Y:S01]  /*28e0*/  @!PT LDS RZ, [RZ] ;  /* 0x00000000fffff984 */ /* 0x000fe20000000800 */
[----:B------:R-:W-:Y:S01]  /*28f0*/  @!PT LDS RZ, [RZ] ;  /* 0x00000000fffff984 */ /* 0x000fe20000000800 */
[----:B------:R2:W-:Y:S06]  /*2900*/  MEMBAR.ALL.CTA ;  /* 0x0000000000007992 */ /* 0x0005ec0000008000 */
[----:B--2---:R-:W2:Y:S01]  /*2910*/  FENCE.VIEW.ASYNC.S ;  /* 0x00000000000073c6 */ /* 0x004ea20000000000 */
[----:B------:R-:W-:Y:S01]  /*2920*/  SEL R11, R11, RZ, P1 ;  /* 0x000000ff0b0b7207 */ /* 0x000fe20000800000 */
[----:B--2---:R2:W-:Y:S01]  /*2930*/  SYNCS.ARRIVE.TRANS64.RED.A1T0 RZ, [R0+URZ], RZ ;  /* 0x000000ff00ff79a7 */ /* 0x0045e200081004ff */
[----:B-1----:R-:W-:-:S02]  /*2940*/  LOP3.LUT P3, RZ, R6, 0x1, RZ, 0xc0, !PT ;  /* 0x0000000106ff7812 */ /* 0x002fc4000786c0ff */
[----:B------:R-:W-:-:S04]  /*2950*/  SEL R4, RZ, 0x1, P1 ;  /* 0x00000001ff047807 */ /* 0x000fc80000800000 */
[----:B------:R-:W-:Y:S02]  /*2960*/  LOP3.LUT R10, R10, R4, RZ, 0x3c, !PT ;  /* 0x000000040a0a7212 */ /* 0x000fe400078e3cff */
[----:B--2---:R-:W-:-:S04]  /*2970*/  SEL R0, RZ, 0x1, P0 ;  /* 0x00000001ff007807 */ /* 0x004fc80000000000 */
[----:B------:R-:W-:Y:S01]  /*2980*/  LOP3.LUT R9, R9, R0, RZ, 0x3c, !PT ;  /* 0x0000000009097212 */ /* 0x000fe200078e3cff */
[----:B------:R-:W-:Y:S06]  /*2990*/  @P3 BRA `(.L_x_43) ;  /* 0xfffffffc002c3947 */ /* 0x000fec000383ffff */
[----:B------:R-:W-:Y:S01]  /*29a0*/  ULEA UR5, UR6, UR37, 0x3 ;  /* 0x0000002506057291 */ /* 0x000fe2000f8e18ff */
[----:B------:R-:W-:-:S08]  /*29b0*/  SHF.L.U32 R2, R12, 0x1f, RZ ;  /* 0x0000001f0c027819 */ /* 0x000fd000000006ff */
[----:B------:R-:W1:Y:S02]  /*29c0*/  SYNCS.PHASECHK.TRANS64 P0, [UR5+0x90], R2 ;  /* 0x00009002ff0075a7 */ /* 0x000e640008001005 */
[----:B-1----:R-:W-:Y:S05]  /*29d0*/  @P0 BRA `(.L_x_44) ;  /* 0x0000000000080947 */ /* 0x002fea0003800000 */
[----:B------:R-:W1:Y:S02]  /*29e0*/  SYNCS.PHASECHK.TRANS64.TRYWAIT P0, [UR5+0x90], R2 ;  /* 0x00009002ff0075a7 */ /* 0x000e640008001105 */
[----:B-1----:R-:W-:Y:S05]  /*29f0*/  @!P0 BRA `(.L_x_45) ;  /* 0x0000006800088947 */ /* 0x002fea0003800000 */
.L_x_44:
[----:B------:R-:W-:-:S04]  /*2a00*/  UIADD3 UR4, UPT, UPT, UR6, 0x1, URZ ;  /* 0x0000000106047890 */ /* 0x000fc8000fffe0ff */
[----:B------:R-:W-:-:S04]  /*2a10*/  UISETP.NE.AND UP0, UPT, UR4, 0x2, UPT ;  /* 0x000000020400788c */ /* 0x000fc8000bf05270 */
[----:B------:R-:W-:Y:S02]  /*2a20*/  USEL UR7, URZ, 0x1, UP0 ;  /* 0x00000001ff077887 */ /* 0x000fe40008000000 */
[----:B------:R-:W-:-:S04]  /*2a30*/  USEL UR4, UR4, URZ, UP0 ;  /* 0x000000ff04047287 */ /* 0x000fc80008000000 */
[----:B------:R-:W-:Y:S01]  /*2a40*/  ULEA UR4, UR4, UR37, 0x3 ;  /* 0x0000002504047291 */ /* 0x000fe2000f8e18ff */
[----:B-1----:R-:W-:-:S04]  /*2a50*/  LOP3.LUT R2, R12, UR7, RZ, 0x3c, !PT ;  /* 0x000000070c027c12 */ /* 0x002fc8000f8e3cff */
[----:B------:R-:W-:-:S04]  /*2a60*/  SHF.L.U32 R0, R2, 0x1f, RZ ;  /* 0x0000001f02007819 */ /* 0x000fc800000006ff */
[----:B------:R-:W1:Y:S02]  /*2a70*/  SYNCS.PHASECHK.TRANS64 P0, [UR4+0x90], R0 ;  /* 0x00009000ff0075a7 */ /* 0x000e640008001004 */
[----:B-1----:R-:W-:Y:S05]  /*2a80*/  @P0 EXIT ;  /* 0x000000000000094d */ /* 0x002fea0003800000 */
[----:B------:R-:W-:Y:S02]  /*2a90*/  SHF.L.U32 R2, R2, 0x1f, RZ ;  /* 0x0000001f02027819 */ /* 0x000fe400000006ff */
[----:B------:R-:W-:-:S07]  /*2aa0*/  MOV R0, UR4 ;  /* 0x0000000400007c02 */ /* 0x000fce0008000f00 */
.L_x_46:
[----:B-1----:R1:W2:Y:S02]  /*2ab0*/  SYNCS.PHASECHK.TRANS64.TRYWAIT P0, [R0+URZ+0x90], R2 ;  /* 0x00009002000075a7 */ /* 0x0022a400080011ff */
[----:B--2---:R-:W-:Y:S05]  /*2ac0*/  @!P0 NANOSLEEP.SYNCS 0x989680 ;  /* 0x009896800000895d */ /* 0x004fea0003900000 */
[----:B------:R-:W2:Y:S02]  /*2ad0*/  @!P0 SYNCS.PHASECHK.TRANS64 P0, [R0+URZ+0x90], R2 ;  /* 0x00009002000085a7 */ /* 0x000ea400080010ff */
[----:B--2---:R-:W-:Y:S05]  /*2ae0*/  @P0 EXIT ;  /* 0x000000000000094d */ /* 0x004fea0003800000 */
[----:B------:R-:W-:Y:S05]  /*2af0*/  BRA `(.L_x_46) ;  /* 0xfffffffc00ec7947 */ /* 0x000fea000383ffff */
.L_x_39:
[----:B------:R-:W-:-:S09]  /*2b00*/  UISETP.NE.AND UP1, UPT, UR8, URZ, UPT ;  /* 0x000000ff0800728c */ /* 0x000fd2000bf25270 */
[----:B------:R-:W-:Y:S05]  /*2b10*/  BRA.U UP1, `(.L_x_47) ;  /* 0x0000001101247547 */ /* 0x000fea000b800000 */
[----:B------:R-:W-:Y:S01]  /*2b20*/  UMOV UR4, 0x40 ;  /* 0x0000004000047882 */ /* 0x000fe20000000000 */
[----:B------:R-:W-:Y:S01]  /*2b30*/  NOP ;  /* 0x0000000000007918 */ /* 0x000fe20000000000 */
[----:B------:R-:W-:Y:S01]  /*2b40*/  ULEA UR4, UR37, UR4, 0x18 ;  /* 0x0000000425047291 */ /* 0x000fe2000f8ec0ff */
[----:B------:R-:W-:Y:S02]  /*2b50*/  UMOV UR5, 0x400 ;  /* 0x0000040000057882 */ /* 0x000fe40000000000 */
[----:B------:R-:W-:-:S06]  /*2b60*/  ULEA UR37, UR37, UR5, 0x18 ;  /* 0x0000000525257291 */ /* 0x000fcc000f8ec0ff */
[----:B------:R-:W1:Y:S02]  /*2b70*/  LDS.U8 R0, [UR4+0x1c] ;  /* 0x00001c04ff007984 */ /* 0x000e640008000000 */
[----:B-1----:R-:W-:-:S13]  /*2b80*/  ISETP.NE.AND P0, PT, R0, RZ, PT ;  /* 0x000000ff0000720c */ /* 0x002fda0003f05270 */
[----:B------:R-:W-:Y:S05]  /*2b90*/  @P0 BRA `(.L_x_48) ;  /* 0x0000000000580947 */ /* 0x000fea0003800000 */
[----:B------:R-:W-:-:S13]  /*2ba0*/  ELECT P0, URZ, PT ;  /* 0x0000000000ff782f */ /* 0x000fda0003800000 */
[----:B------:R-:W-:Y:S05]  /*2bb0*/  @!P0 BRA `(.L_x_49) ;  /* 0x0000000000608947 */ /* 0x000fea0003800000 */
[----:B------:R-:W-:Y:S01]  /*2bc0*/  UMOV UR5, 0x10 ;  /* 0x0000001000057882 */ /* 0x000fe20000000000 */
[----:B------:R-:W-:Y:S01]  /*2bd0*/  HFMA2 R0, -RZ, RZ, 0, 5.9604644775390625e-08 ;  /* 0x00000001ff007431 */ /* 0x000fe200000001ff */
[----:B------:R-:W-:-:S03]  /*2be0*/  MOV R2, 0xffff ;  /* 0x0000ffff00027802 */ /* 0x000fc60000000f00 */
[----:B------:R-:W-:Y:S04]  /*2bf0*/  DEPBAR.LE SB1, 0x36 ;  /* 0x00009d800000791a */ /* 0x000fe80000000000 */
[----:B------:R-:W1:Y:S02]  /*2c00*/  UTCATOMSWS.FIND_AND_SET.ALIGN UP0, UR5, UR5 ;  /* 0x00000005000575e3 */ /* 0x000e640008000800 */
[----:B-1----:R-:W-:Y:S01]  /*2c10*/  MOV R3, UR5 ;  /* 0x0000000500037c02 */ /* 0x002fe20008000f00 */
[----:B------:R-:W-:Y:S06]  /*2c20*/  BRA.U UP0, `(.L_x_50) ;  /* 0x0000000100187547 */ /* 0x000fec000b800000 */
.L_x_51:
[----:B------:R-:W-:Y:S05]  /*2c30*/  NANOSLEEP 0x64 ;  /* 0x000000640000795d */ /* 0x000fea0003800000 */
[----:B------:R-:W-:-:S05]  /*2c40*/  UMOV UR5, 0x10 ;  /* 0x0000001000057882 */ /* 0x000fca0000000000 */
[----:B------:R-:W-:Y:S04]  /*2c50*/  DEPBAR.LE SB1, 0x36 ;  /* 0x00009d800000791a */ /* 0x000fe80000000000 */
[----:B------:R-:W1:Y:S02]  /*2c60*/  UTCATOMSWS.FIND_AND_SET.ALIGN UP0, UR5, UR5 ;  /* 0x00000005000575e3 */ /* 0x000e640008000800 */
[----:B-1----:R-:W-:Y:S01]  /*2c70*/  MOV R3, UR5 ;  /* 0x0000000500037c02 */ /* 0x002fe20008000f00 */
[----:B------:R-:W-:Y:S05]  /*2c80*/  BRA.U !UP0, `(.L_x_51) ;  /* 0xfffffffd08e87547 */ /* 0x000fea000b83ffff */
.L_x_50:
[-C--:B------:R-:W-:Y:S02]  /*2c90*/  SHF.L.U32 R2, R2, R3.reuse, RZ ;  /* 0x0000000302027219 */ /* 0x080fe400000006ff */
[----:B------:R-:W-:Y:S01]  /*2ca0*/  SHF.L.U32 R0, R0, R3, RZ ;  /* 0x0000000300007219 */ /* 0x000fe200000006ff */
[----:B------:R-:W-:Y:S02]  /*2cb0*/  IMAD.SHL.U32 R3, R3, 0x20, RZ ;  /* 0x0000002003037824 */ /* 0x000fe400078e00ff */
[----:B------:R1:W-:Y:S04]  /*2cc0*/  ATOMS.OR RZ, [UR4+0x14], R2 ;  /* 0x00001402ffff798c */ /* 0x0003e8000b000004 */
[----:B------:R1:W-:Y:S04]  /*2cd0*/  ATOMS.OR RZ, [UR4+0x18], R0 ;  /* 0x00001800ffff798c */ /* 0x0003e8000b000004 */
[----:B------:R1:W-:Y:S01]  /*2ce0*/  STS [UR37+0x130], R3 ;  /* 0x00013003ff007988 */ /* 0x0003e20008000825 */
[----:B------:R-:W-:Y:S05]  /*2cf0*/  BRA `(.L_x_49) ;  /* 0x0000000000107947 */ /* 0x000fea0003800000 */
.L_x_48:
[----:B------:R-:W-:Y:S02]  /*2d00*/  MOV R0, 0xffffffff ;  /* 0xffffffff00007802 */ /* 0x000fe40000000f00 */
[----:B------:R-:W-:-:S03]  /*2d10*/  MOV R2, 0x2d40 ;  /* 0x00002d4000027802 */ /* 0x000fc60000000f00 */
[----:B------:R1:W-:Y:S04]  /*2d20*/  STS [UR37+0x130], R0 ;  /* 0x00013000ff007988 */ /* 0x0003e80008000825 */
[----:B-1-3-5:R-:W-:Y:S05]  /*2d30*/  CALL.REL.NOINC `($__internal_1_$__cuda_sm10x_tcgen05_guardrail_trap_phase_invalid_during_alloc) ;  /* 0x0000006c00507944 */ /* 0x02afea0003c00000 */
.L_x_49:
[----:B------:R-:W-:Y:S05]  /*2d40*/  WARPSYNC.ALL ;  /* 0x0000000000007948 */ /* 0x000fea0003800000 */
[----:B------:R-:W2:Y:S01]  /*2d50*/  S2UR UR5, SR_CgaCtaId ;  /* 0x00000000000579c3 */ /* 0x000ea20000008800 */
[----:B------:R-:W-:Y:S01]  /*2d60*/  UMOV UR4, 0x400 ;  /* 0x0000040000047882 */ /* 0x000fe20000000000 */
[----:B------:R-:W-:-:S06]  /*2d70*/  NOP ;  /* 0x0000000000007918 */ /* 0x000fcc0000000000 */
[----:B------:R-:W-:Y:S06]  /*2d80*/  BAR.ARV 0x6, 0xa0 ;  /* 0x0182800000007b1d */ /* 0x000fec0000002000 */
[----:B------:R-:W4:Y:S01]  /*2d90*/  LDCU UR7, c[0x0][0x38c] ;  /* 0x00007180ff0777ac */ /* 0x000f220008000800 */
[----:B------:R-:W-:Y:S01]  /*2da0*/  IMAD.MOV.U32 R11, RZ, RZ, 0x1 ;  /* 0x00000001ff0b7424 */ /* 0x000fe200078e00ff */
[----:B------:R-:W-:Y:S01]  /*2db0*/  CS2R R8, SRZ ;  /* 0x0000000000087805 */ /* 0x000fe2000001ff00 */
[----:B------:R-:W-:Y:S01]  /*2dc0*/  IMAD.MOV.U32 R10, RZ, RZ, RZ ;  /* 0x000000ffff0a7224 */ /* 0x000fe200078e00ff */
[----:B------:R-:W3:Y:S01]  /*2dd0*/  LDCU UR6, c[0x0][0x38c] ;  /* 0x00007180ff0677ac */ /* 0x000ee20008000800 */
[----:B------:R-:W-:Y:S01]  /*2de0*/  UMOV UR15, URZ ;  /* 0x000000ff000f7c82 */ /* 0x000fe20008000000 */
[----:B------:R-:W-:Y:S01]  /*2df0*/  UMOV UR14, URZ ;  /* 0x000000ff000e7c82 */ /* 0x000fe20008000000 */
[----:B--2---:R-:W-:Y:S01]  /*2e00*/  ULEA UR5, UR5, UR4, 0x18 ;  /* 0x0000000405057291 */ /* 0x004fe2000f8ec0ff */
[----:B------:R-:W-:Y:S01]  /*2e10*/  UMOV UR32, 0x0 ;  /* 0x0000000000207882 */ /* 0x000fe20000000000 */
[----:B------:R-:W-:-:S02]  /*2e20*/  UMOV UR33, 0x8210010 ;  /* 0x0821001000217882 */ /* 0x000fc40000000000 */
[----:B------:R-:W-:Y:S02]  /*2e30*/  UIADD3 UR9, UPT, UPT, UR5, 0x8400, URZ ;  /* 0x0000840005097890 */ /* 0x000fe4000fffe0ff */
[----:B------:R-:W-:Y:S02]  /*2e40*/  UIADD3 UR10, UPT, UPT, UR5, 0x20400, URZ ;  /* 0x00020400050a7890 */ /* 0x000fe4000fffe0ff */
[----:B----4-:R-:W-:Y:S01]  /*2e50*/  UIADD3 UR7, UPT, UPT, UR7, 0x7f, URZ ;  /* 0x0000007f07077890 */ /* 0x010fe2000fffe0ff */
[----:B-1----:R-:W1:Y:S01]  /*2e60*/  LDS R0, [UR5+0x130] ;  /* 0x00013005ff007984 */ /* 0x002e620008000800 */
[----:B------:R-:W-:Y:S02]  /*2e70*/  USHF.R.U32.HI UR9, URZ, 0x4, UR9 ;  /* 0x00000004ff097899 */ /* 0x000fe40008011609 */
[----:B------:R-:W-:Y:S02]  /*2e80*/  USHF.R.S32.HI UR4, URZ, 0x1f, UR7 ;  /* 0x0000001fff047899 */ /* 0x000fe40008011407 */
[----:B------:R-:W-:-:S02]  /*2e90*/  USHF.R.U32.HI UR10, URZ, 0x4, UR10 ;  /* 0x00000004ff0a7899 */ /* 0x000fc4000801160a */
[----:B------:R-:W-:Y:S02]  /*2ea0*/  ULEA.HI UR4, UR4, UR7, URZ, 0x7 ;  /* 0x0000000704047291 */ /* 0x000fe4000f8f38ff */
[----:B------:R-:W-:Y:S02]  /*2eb0*/  ULOP3.LUT UR9, UR9, 0x3fff, URZ, 0xc0, !UPT ;  /* 0x00003fff09097892 */ /* 0x000fe4000f8ec0ff */
[----:B------:R-:W-:Y:S02]  /*2ec0*/  USHF.R.S32.HI UR4, URZ, 0x7, UR4 ;  /* 0x00000007ff047899 */ /* 0x000fe40008011404 */
[----:B------:R-:W-:Y:S02]  /*2ed0*/  ULOP3.LUT UR10, UR10, 0x3fff, URZ, 0xc0, !UPT ;  /* 0x00003fff0a0a7892 */ /* 0x000fe4000f8ec0ff */
[----:B------:R-:W-:Y:S01]  /*2ee0*/  UISETP.LT.AND UP0, UPT, UR4, 0x1, UPT ;  /* 0x000000010400788c */ /* 0x000fe2000bf01270 */
[----:B------:R-:W-:Y:S01]  /*2ef0*/  UMOV UR30, 0x0 ;  /* 0x00000000001e7882 */ /* 0x000fe20000000000 */
[----:B------:R-:W-:-:S02]  /*2f00*/  UMOV UR31, 0x8210010 ;  /* 0x08210010001f7882 */ /* 0x000fc40000000000 */
[----:B------:R-:W-:Y:S01]  /*2f10*/  USEL UR8, UR4, 0x1, !UP0 ;  /* 0x0000000104087887 */ /* 0x000fe2000c000000 */
[----:B------:R-:W-:Y:S01]  /*2f20*/  UMOV UR28, 0x0 ;  /* 0x00000000001c7882 */ /* 0x000fe20000000000 */
[----:B------:R-:W-:Y:S01]  /*2f30*/  UMOV UR29, 0x8210010 ;  /* 0x08210010001d7882 */ /* 0x000fe20000000000 */
[----:B------:R-:W-:Y:S01]  /*2f40*/  UMOV UR26, 0x0 ;  /* 0x00000000001a7882 */ /* 0x000fe20000000000 */
[----:B------:R-:W-:Y:S01]  /*2f50*/  UMOV UR27, 0x8210010 ;  /* 0x08210010001b7882 */ /* 0x000fe20000000000 */
[----:B------:R-:W-:Y:S01]  /*2f60*/  UMOV UR24, 0x0 ;  /* 0x0000000000187882 */ /* 0x000fe20000000000 */
[----:B------:R-:W-:Y:S01]  /*2f70*/  UMOV UR25, 0x8210010 ;  /* 0x0821001000197882 */ /* 0x000fe20000000000 */
[----:B------:R-:W-:Y:S01]  /*2f80*/  UMOV UR22, 0x0 ;  /* 0x0000000000167882 */ /* 0x000fe20000000000 */
[----:B------:R-:W-:Y:S01]  /*2f90*/  UMOV UR23, 0x8210010 ;  /* 0x0821001000177882 */ /* 0x000fe20000000000 */
[----:B------:R-:W-:Y:S02]  /*2fa0*/  ULOP3.LUT UR9, UR9, 0x10000, URZ, 0xfc, !UPT ;  /* 0x0001000009097892 */ /* 0x000fe4000f8efcff */
[----:B------:R-:W-:-:S02]  /*2fb0*/  ULOP3.LUT UR10, UR10, 0x4000000, URZ, 0xfc, !UPT ;  /* 0x040000000a0a7892 */ /* 0x000fc4000f8efcff */
[----:B------:R-:W-:Y:S02]  /*2fc0*/  UIADD3 UR8, UPT, UPT, -UR8, URZ, URZ ;  /* 0x000000ff08087290 */ /* 0x000fe4000fffe1ff */
[----:B---3--:R-:W-:Y:S01]  /*2fd0*/  UISETP.GE.AND UP3, UPT, UR6, 0x1, UPT ;  /* 0x000000010600788c */ /* 0x008fe2000bf66270 */
[----:B------:R-:W-:Y:S01]  /*2fe0*/  UMOV UR20, 0x0 ;  /* 0x0000000000147882 */ /* 0x000fe20000000000 */
[----:B------:R-:W-:Y:S01]  /*2ff0*/  UMOV UR21, 0x8210010 ;  /* 0x0821001000157882 */ /* 0x000fe20000000000 */
[----:B------:R-:W-:Y:S01]  /*3000*/  UMOV UR18, 0x0 ;  /* 0x0000000000127882 */ /* 0x000fe20000000000 */
[----:B-1----:R-:W-:Y:S01]  /*3010*/  R2UR UR16, R0 ;  /* 0x00000000001072ca */ /* 0x002fe200000e0000 */
[----:B------:R-:W-:-:S14]  /*3020*/  UMOV UR19, 0x8210010 ;  /* 0x0821001000137882 */ /* 0x000fdc0000000000 */
.L_x_58:
[----:B------:R-:W-:Y:S02]  /*3030*/  LEA R0, R10, UR5, 0x3 ;  /* 0x000000050a007c11 */ /* 0x000fe4000f8e18ff */
[----:B------:R-:W-:Y:S02]  /*3040*/  SHF.L.U32 R2, R9, 0x1f, RZ ;  /* 0x0000001f09027819 */ /* 0x000fe400000006ff */
[----:B------:R-:W-:Y:S01]  /*3050*/  PLOP3.LUT P0, PT, PT, PT, UP3, 0x80, 0x8 ;  /* 0x000000000008781c */ /* 0x000fe20003f0f038 */
[----:B------:R-:W-:Y:S01]  /*3060*/  VIADD R3, R0, 0x90 ;  /* 0x0000009000037836 */ /* 0x000fe20000000000 */
[----:B-1----:R-:W1:Y:S02]  /*3070*/  SYNCS.PHASECHK.TRANS64.TRYWAIT P1, [R0+URZ+0x80], R2 ;  /* 0x00008002000075a7 */ /* 0x002e6400080211ff */
[----:B-1-3--:R-:W-:Y:S09]  /*3080*/  @!P1 BRA `(.L_x_52) ;  /* 0x00000060007c9947 */ /* 0x00aff20003800000 */
.L_x_143:
[----:B------:R-:W-:Y:S01]  /*3090*/  LEA R4, R10, UR5, 0x4 ;  /* 0x000000050a047c11 */ /* 0x000fe2000f8e20ff */
[----:B------:R-:W-:Y:S01]  /*30a0*/  @UP3 ULEA UR7, UR14, UR5, 0x3 ;  /* 0x000000050e073291 */ /* 0x000fe2000f8e18ff */
[----:B------:R-:W-:Y:S01]  /*30b0*/  PLOP3.LUT P2, PT, PT, PT, PT, 0x80, 0x8 ;  /* 0x000000000008781c */ /* 0x000fe20003f4f070 */
[----:B------:R-:W-:Y:S01]  /*30c0*/  ULEA UR6, UR15, UR5, 0x3 ;  /* 0x000000050f067291 */ /* 0x000fe2000f8e18ff */
[----:B------:R-:W-:Y:S02]  /*30d0*/  PRMT R3, RZ, 0x654, R3 ;  /* 0x00000654ff037816 */ /* 0x000fe40000000003 */
[----:B------:R-:W2:Y:S01]  /*30e0*/  LDS.128 R4, [R4+0x110] ;  /* 0x0001100004047984 */ /* 0x000ea20000000c00 */
[----:B-1----:R-:W-:Y:S02]  /*30f0*/  @P0 SHF.L.U32 R2, R8, 0x1f, RZ ;  /* 0x0000001f08020819 */ /* 0x002fe400000006ff */
[----:B------:R-:W-:Y:S01]  /*3100*/  SHF.L.U32 R0, R11, 0x1f, RZ ;  /* 0x0000001f0b007819 */ /* 0x000fe200000006ff */
[----:B------:R-:W-:Y:S01]  /*3110*/  @!PT LDS RZ, [RZ] ;  /* 0x00000000fffff984 */ /* 0x000fe20000000800 */
[----:B------:R-:W-:Y:S01]  /*3120*/  @!PT LDS RZ, [RZ] ;  /* 0x00000000fffff984 */ /* 0x000fe20000000800 */
[----:B------:R-:W-:Y:S01]  /*3130*/  @!PT LDS RZ, [RZ] ;  /* 0x00000000fffff984 */ /* 0x000fe20000000800 */
[----:B------:R-:W-:Y:S01]  /*3140*/  @!PT LDS RZ, [RZ] ;  /* 0x00000000fffff984 */ /* 0x000fe20000000800 */
[----:B------:R1:W-:Y:S06]  /*3150*/  MEMBAR.ALL.CTA ;  /* 0x0000000000007992 */ /* 0x0003ec0000008000 */
[----:B-1----:R-:W1:Y:S02]  /*3160*/  FENCE.VIEW.ASYNC.S ;  /* 0x00000000000073c6 */ /* 0x002e640000000000 */
[----:B-1----:R1:W-:Y:S01]  /*3170*/  SYNCS.ARRIVE.TRANS64.RED.A1T0 RZ, [R3+URZ], RZ ;  /* 0x000000ff03ff79a7 */ /* 0x0023e200081004ff */
[----:B------:R1:W3:Y:S01]  /*3180*/  @P0 SYNCS.PHASECHK.TRANS64.TRYWAIT P2, [UR7], R2 ;  /* 0x00000002ff0005a7 */ /* 0x0002e20008041107 */
[----:B------:R-:W-:Y:S01]  /*3190*/  ULEA UR7, UR15, UR16, 0x7 ;  /* 0x000000100f077291 */ /* 0x000fe2000f8e38ff */
[----:B--2---:R-:W-:Y:S01]  /*31a0*/  LOP3.LUT P1, RZ, R6, 0x1, RZ, 0xc0, !PT ;  /* 0x0000000106ff7812 */ /* 0x004fe2000782c0ff */
[----:B------:R-:W2:Y:S02]  /*31b0*/  SYNCS.PHASECHK.TRANS64.TRYWAIT P0, [UR6+0xc0], R0 ;  /* 0x0000c000ff0075a7 */ /* 0x000ea40008001106 */
[----:B-123--:R-:W-:Y:S10]  /*31c0*/  @!P0 BRA `(.L_x_53) ;  /* 0x0000006000408947 */ /* 0x00eff40003800000 */
.L_x_145:
[----:B------:R-:W-:Y:S01]  /*31d0*/  IADD3 R10, PT, PT, R10, 0x1, RZ ;  /* 0x000000010a0a7810 */ /* 0x000fe20007ffe0ff */
[----:B------:R-:W-:Y:S06]  /*31e0*/  BRA.U !UP3, `(.L_x_54) ;  /* 0x000000050b107547 */ /* 0x000fec000b800000 */
[----:B------:R-:W-:Y:S01]  /*31f0*/  UPLOP3.LUT UP4, UPT, UPT, UPT, UPT, 0x40, 0x4 ;  /* 0x000000000004789c */ /* 0x000fe20003f8e870 */
[----:B------:R-:W-:Y:S01]  /*3200*/  UMOV UR13, UR8 ;  /* 0x00000008000d7c82 */ /* 0x000fe20008000000 */
[----:B------:R-:W-:Y:S01]  /*3210*/  UMOV UR12, UR4 ;  /* 0x00000004000c7c82 */ /* 0x000fe20008000000 */
[----:B------:R-:W-:-:S08]  /*3220*/  UMOV UR17, UR14 ;  /* 0x0000000e00117c82 */ /* 0x000fd00008000000 */
.L_x_57:
[----:B------:R-:W-:Y:S02]  /*3230*/  UIADD3 UR13, UPT, UPT, UR13, 0x1, URZ ;  /* 0x000000010d0d7890 */ /* 0x000fe4000fffe0ff */
[----:B--2---:R-:W-:Y:S02]  /*3240*/  ULEA UR11, UR17, UR5, 0x3 ;  /* 0x00000005110b7291 */ /* 0x004fe4000f8e18ff */
[----:B------:R-:W-:Y:S01]  /*3250*/  UISETP.NE.AND UP0, UPT, UR13, URZ, UPT ;  /* 0x000000ff0d00728c */ /* 0x000fe2000bf05270 */
[----:B---3--:R-:W-:Y:S10]  /*3260*/  @P2 BRA `(.L_x_55) ;  /* 0x00000000000c2947 */ /* 0x008ff40003800000 */
[----:B-1----:R-:W-:Y:S04]  /*3270*/  SHF.L.U32 R2, R8, 0x1f, RZ ;  /* 0x0000001f08027819 */ /* 0x002fe800000006ff */
[----:B------:R-:W1:Y:S02]  /*3280*/  SYNCS.PHASECHK.TRANS64.TRYWAIT P0, [UR11], R2 ;  /* 0x00000002ff0075a7 */ /* 0x000e64000800110b */
[----:B-1----:R-:W-:Y:S05]  /*3290*/  @!P0 BRA `(.L_x_56) ;  /* 0x0000006000248947 */ /* 0x002fea0003800000 */
.L_x_55:
[----:B------:R-:W-:Y:S01]  /*32a0*/  UISETP.NE.AND UP1, UPT, UR12, 0x1, UPT ;  /* 0x000000010c00788c */ /* 0x000fe2000bf25270 */
[----:B------:R-:W-:Y:S01]  /*32b0*/  PLOP3.LUT P2, PT, PT, PT, PT, 0x80, 0x8 ;  /* 0x000000000008781c */ /* 0x000fe20003f4f070 */
[----:B------:R-:W-:Y:S02]  /*32c0*/  UIADD3 UR14, UPT, UPT, UR17, 0x1, URZ ;  /* 0x00000001110e7890 */ /* 0x000fe4000fffe0ff */
[----:B------:R-:W-:Y:S02]  /*32d0*/  ULEA UR64, UR17, UR10, 0xb ;  /* 0x0000000a11407291 */ /* 0x000fe4000f8e58ff */
[----:B------:R-:W-:Y:S01]  /*32e0*/  UISETP.NE.AND UP2, UPT, UR14, 0x3, UPT ;  /* 0x000000030e00788c */ /* 0x000fe2000bf45270 */
[----:B------:R-:W-:Y:S01]  /*32f0*/  PLOP3.LUT P0, PT, PT, PT, UP1, 0x80, 0x8 ;  /* 0x000000000008781c */ /* 0x000fe20003f0f018 */
[----:B------:R-:W-:Y:S02]  /*3300*/  ULEA UR62, UR17, UR9, 0xb ;  /* 0x00000009113e7291 */ /* 0x000fe4000f8e58ff */
[----:B------:R-:W-:Y:S02]  /*3310*/  USEL UR35, URZ, 0x1, UP2 ;  /* 0x00000001ff237887 */ /* 0x000fe40009000000 */
[----:B------:R-:W-:Y:S02]  /*3320*/  USEL UR14, UR14, URZ, UP2 ;  /* 0x000000ff0e0e7287 */ /* 0x000fe40009000000 */
[----:B------:R-:W-:Y:S02]  /*3330*/  UIADD3 UR60, UPT, UPT, UR64, 0x80, URZ ;  /* 0x00000080403c7890 */ /* 0x000fe4000fffe0ff */
[----:B------:R-:W-:Y:S01]  /*3340*/  @UP1 ULEA UR34, UR14, UR5, 0x3 ;  /* 0x000000050e221291 */ /* 0x000fe2000f8e18ff */
[----:B------:R-:W-:Y:S01]  /*3350*/  LOP3.LUT R8, R8, UR35, RZ, 0x3c, !PT ;  /* 0x0000002308087c12 */ /* 0x000fe2000f8e3cff */
[----:B------:R-:W-:Y:S02]  /*3360*/  UIADD3 UR58, UPT, UPT, UR62, 0x2, URZ ;  /* 0x000000023e3a7890 */ /* 0x000fe4000fffe0ff */
[----:B------:R-:W-:Y:S01]  /*3370*/  UIADD3 UR56, UPT, UPT, UR64, 0x100, URZ ;  /* 0x0000010040387890 */ /* 0x000fe2000fffe0ff */
[----:B-1----:R-:W-:Y:S01]  /*3380*/  @P0 SHF.L.U32 R0, R8, 0x1f, RZ ;  /* 0x0000001f08000819 */ /* 0x002fe200000006ff */
[----:B------:R-:W-:Y:S02]  /*3390*/  UIADD3 UR54, UPT, UPT, UR62, 0x4, URZ ;  /* 0x000000043e367890 */ /* 0x000fe4000fffe0ff */
[----:B------:R-:W-:Y:S01]  /*33a0*/  UIADD3 UR52, UPT, UPT, UR64, 0x180, URZ ;  /* 0x0000018040347890 */ /* 0x000fe2000fffe0ff */
[----:B------:R2:W3:Y:S01]  /*33b0*/  @P0 SYNCS.PHASECHK.TRANS64.TRYWAIT P2, [UR34], R0 ;  /* 0x00000000ff0005a7 */ /* 0x0004e20008041122 */
[----:B------:R-:W-:Y:S02]  /*33c0*/  UIADD3 UR50, UPT, UPT, UR62, 0x6, URZ ;  /* 0x000000063e327890 */ /* 0x000fe4000fffe0ff */
        /* <DEDUP_REMOVED lines=9> */
[----:B------:R-:W-:Y:S01]  /*3460*/  UIADD3 UR12, UPT, UPT, UR12, -0x1, URZ ;  /* 0xffffffff0c0c7890 */ /* 0x000fe2000fffe0ff */
[----:B------:R-:W-:Y:S01]  /*3470*/  UMOV UR65, 0x40004040 ;  /* 0x4000404000417882 */ /* 0x000fe20000000000 */
[----:B------:R-:W-:Y:S01]  /*3480*/  UMOV UR63, 0x40004040 ;  /* 0x40004040003f7882 */ /* 0x000fe20000000000 */
[----:B------:R-:W-:Y:S01]  /*3490*/  UMOV UR61, 0x40004040 ;  /* 0x40004040003d7882 */ /* 0x000fe20000000000 */
[----:B------:R2:W-:Y:S01]  /*34a0*/  UTCHMMA gdesc[UR62], gdesc[UR64], tmem[UR7], tmem[UR32], idesc[UR33], UP4 ;  /* 0x00ff20403e0075ea */ /* 0x0005e2000a000007 */
[----:B------:R-:W-:Y:S01]  /*34b0*/  UPLOP3.LUT UP4, UPT, UPT, UPT, UPT, 0x80, 0x8 ;  /* 0x000000000008789c */ /* 0x000fe20003f8f070 */
[----:B------:R-:W-:Y:S01]  /*34c0*/  UMOV UR59, 0x40004040 ;  /* 0x40004040003b7882 */ /* 0x000fe20000000000 */
[----:B------:R-:W-:Y:S01]  /*34d0*/  UMOV UR57, 0x40004040 ;  /* 0x4000404000397882 */ /* 0x000fe20000000000 */
[----:B------:R2:W-:Y:S01]  /*34e0*/  UTCHMMA gdesc[UR58], gdesc[UR60], tmem[UR7], tmem[UR30], idesc[UR31], UPT ;  /* 0x00ff1e3c3a0075ea */ /* 0x0005e2000b800007 */
        /* <DEDUP_REMOVED lines=14> */
[----:B------:R-:W-:Y:S01]  /*35d0*/  UMOV UR35, 0x40004040 ;  /* 0x4000404000237882 */ /* 0x000fe20000000000 */
[----:B------:R2:W-:Y:S01]  /*35e0*/  UTCHMMA gdesc[UR38], gdesc[UR40], tmem[UR7], tmem[UR20], idesc[UR21], UPT ;  /* 0x00ff1428260075ea */ /* 0x0005e2000b800007 */
[----:B------:R2:W-:Y:S01]  /*35f0*/  UTCHMMA gdesc[UR34], gdesc[UR36], tmem[UR7], tmem[UR18], idesc[UR19], UPT ;  /* 0x00ff1224220075ea */ /* 0x0005e2000b800007 */
[----:B------:R2:W-:Y:S01]  /*3600*/  UTCBAR [UR11], URZ ;  /* 0x000000ff0b0073e9 */ /* 0x0005e200080000ff */
[----:B------:R-:W-:Y:S01]  /*3610*/  UMOV UR17, UR14 ;  /* 0x0000000e00117c82 */ /* 0x000fe20008000000 */
[----:B------:R-:W-:Y:S05]  /*3620*/  BRA.U UP0, `(.L_x_57) ;  /* 0xfffffffd00007547 */ /* 0x000fea000b83ffff */
.L_x_54:
[----:B------:R-:W-:Y:S01]  /*3630*/  UIADD3 UR15, UPT, UPT, UR15, 0x1, URZ ;  /* 0x000000010f0f7890 */ /* 0x000fe2000fffe0ff */
[C---:B------:R-:W-:Y:S01]  /*3640*/  ISETP.NE.AND P0, PT, R10.reuse, 0x2, PT ;  /* 0x000000020a00780c */ /* 0x040fe20003f05270 */
[----:B--2---:R-:W-:Y:S02]  /*3650*/  UIADD3 UR7, UPT, UPT, UR6, 0xa0, URZ ;  /* 0x000000a006077890 */ /* 0x004fe4000fffe0ff */
[----:B------:R-:W-:Y:S01]  /*3660*/  UISETP.NE.AND UP0, UPT, UR15, 0x4, UPT ;  /* 0x000000040f00788c */ /* 0x000fe2000bf05270 */
[----:B-1----:R-:W-:Y:S02]  /*3670*/  SEL R0, RZ, 0x1, P0 ;  /* 0x00000001ff007807 */ /* 0x002fe40000000000 */
[----:B------:R-:W-:Y:S01]  /*3680*/  SEL R10, R10, RZ, P0 ;  /* 0x000000ff0a0a7207 */ /* 0x000fe20000000000 */
[----:B------:R-:W-:Y:S01]  /*3690*/  USEL UR6, URZ, 0x1, UP0 ;  /* 0x00000001ff067887 */ /* 0x000fe20008000000 */
[----:B------:R-:W-:Y:S01]  /*36a0*/  LOP3.LUT R9, R9, R0, RZ, 0x3c, !PT ;  /* 0x0000000009097212 */ /* 0x000fe200078e3cff */
[----:B------:R-:W-:Y:S01]  /*36b0*/  USEL UR15, UR15, URZ, UP0 ;  /* 0x000000ff0f0f7287 */ /* 0x000fe20008000000 */
[----:B------:R1:W-:Y:S03]  /*36c0*/  UTCBAR [UR7], URZ ;  /* 0x000000ff070073e9 */ /* 0x0003e600080000ff */
[----:B------:R-:W-:Y:S01]  /*36d0*/  LOP3.LUT R11, R11, UR6, RZ, 0x3c, !PT ;  /* 0x000000060b0b7c12 */ /* 0x000fe2000f8e3cff */
[----:B------:R-:W-:Y:S07]  /*36e0*/  @P1 BRA `(.L_x_58) ;  /* 0xfffffff800501947 */ /* 0x000fee000383ffff */
[----:B------:R-:W2:Y:S01]  /*36f0*/  S2UR UR4, SR_CgaCtaId ;  /* 0x00000000000479c3 */ /* 0x000ea20000008800 */
[----:B------:R-:W-:Y:S01]  /*3700*/  ELECT P0, URZ, PT ;  /* 0x0000000000ff782f */ /* 0x000fe20003800000 */
[----:B------:R-:W-:Y:S01]  /*3710*/  IMAD.MOV.U32 R0, RZ, RZ, 0x1 ;  /* 0x00000001ff007424 */ /* 0x000fe200078e00ff */
[----:B------:R-:W-:Y:S01]  /*3720*/  UIADD3 UR5, UPT, UPT, UR5, 0xc0, URZ ;  /* 0x000000c005057890 */ /* 0x000fe2000fffe0ff */
[----:B------:R-:W-:Y:S01]  /*3730*/  SHF.L.U32 R2, R11, 0x1f, RZ ;  /* 0x0000001f0b027819 */ /* 0x000fe200000006ff */
[----:B------:R-:W-:-:S03]  /*3740*/  UMOV UR6, 0x40 ;  /* 0x0000004000067882 */ /* 0x000fc60000000000 */
[----:B------:R-:W-:Y:S01]  /*3750*/  UVIRTCOUNT.DEALLOC.SMPOOL 0x80 ;  /* 0x000000800000784c */ /* 0x000fe20000000000 */
[----:B--2---:R-:W-:Y:S02]  /*3760*/  ULEA UR4, UR4, UR6, 0x18 ;  /* 0x0000000604047291 */ /* 0x004fe4000f8ec0ff */
[----:B------:R-:W-:-:S07]  /*3770*/  ULEA UR6, UR15, UR5, 0x3 ;  /* 0x000000050f067291 */ /* 0x000fce000f8e18ff */
[----:B------:R2:W-:Y:S02]  /*3780*/  @P0 STS.U8 [UR4+0x1c], R0 ;  /* 0x00001c00ff000988 */ /* 0x0005e40008000004 */
[----:B------:R-:W4:Y:S02]  /*3790*/  SYNCS.PHASECHK.TRANS64.TRYWAIT P0, [UR6], R2 ;  /* 0x00000002ff0075a7 */ /* 0x000f240008001106 */
[----:B--2-4-:R-:W-:Y:S05]  /*37a0*/  @!P0 BRA `(.L_x_59) ;  /* 0x0000005800f88947 */ /* 0x014fea0003800000 */
.L_x_148:
[----:B-1----:R-:W-:-:S04]  /*37b0*/  UIADD3 UR7, UPT, UPT, UR15, 0x1, URZ ;  /* 0x000000010f077890 */ /* 0x002fc8000fffe0ff */
[----:B------:R-:W-:-:S04]  /*37c0*/  UISETP.NE.AND UP0, UPT, UR7, 0x4, UPT ;  /* 0x000000040700788c */ /* 0x000fc8000bf05270 */
[----:B------:R-:W-:Y:S02]  /*37d0*/  USEL UR8, URZ, 0x1, UP0 ;  /* 0x00000001ff087887 */ /* 0x000fe40008000000 */
[----:B------:R-:W-:-:S04]  /*37e0*/  USEL UR7, UR7, URZ, UP0 ;  /* 0x000000ff07077287 */ /* 0x000fc80008000000 */
[----:B------:R-:W-:Y:S01]  /*37f0*/  ULEA UR6, UR7, UR5, 0x3 ;  /* 0x0000000507067291 */ /* 0x000fe2000f8e18ff */
[----:B--2---:R-:W-:-:S04]  /*3800*/  LOP3.LUT R2, R11, UR8, RZ, 0x3c, !PT ;  /* 0x000000080b027c12 */ /* 0x004fc8000f8e3cff */
[----:B------:R-:W-:-:S04]  /*3810*/  SHF.L.U32 R3, R2, 0x1f, RZ ;  /* 0x0000001f02037819 */ /* 0x000fc800000006ff */
[----:B------:R-:W1:Y:S02]  /*3820*/  SYNCS.PHASECHK.TRANS64.TRYWAIT P0, [UR6], R3 ;  /* 0x00000003ff0075a7 */ /* 0x000e640008001106 */
[----:B-1----:R-:W-:Y:S05]  /*3830*/  @!P0 BRA `(.L_x_60) ;  /* 0x0000005800ec8947 */ /* 0x002fea0003800000 */
.L_x_150:
        /* <DEDUP_REMOVED lines=9> */
.L_x_152:
[----:B------:R-:W-:-:S04]  /*38d0*/  UIADD3 UR7, UPT, UPT, UR7, 0x1, URZ ;  /* 0x0000000107077890 */ /* 0x000fc8000fffe0ff */
[----:B------:R-:W-:-:S04]  /*38e0*/  UISETP.NE.AND UP0, UPT, UR7, 0x4, UPT ;  /* 0x000000040700788c */ /* 0x000fc8000bf05270 */
[----:B------:R-:W-:Y:S02]  /*38f0*/  USEL UR6, URZ, 0x1, UP0 ;  /* 0x00000001ff067887 */ /* 0x000fe40008000000 */
[----:B------:R-:W-:-:S04]  /*3900*/  USEL UR7, UR7, URZ, UP0 ;  /* 0x000000ff07077287 */ /* 0x000fc80008000000 */
[----:B------:R-:W-:Y:S01]  /*3910*/  ULEA UR7, UR7, UR5, 0x3 ;  /* 0x0000000507077291 */ /* 0x000fe2000f8e18ff */
[----:B------:R-:W-:-:S04]  /*3920*/  LOP3.LUT R2, R2, UR6, RZ, 0x3c, !PT ;  /* 0x0000000602027c12 */ /* 0x000fc8000f8e3cff */
[----:B------:R-:W-:-:S04]  /*3930*/  SHF.L.U32 R2, R2, 0x1f, RZ ;  /* 0x0000001f02027819 */ /* 0x000fc800000006ff */
[----:B------:R-:W2:Y:S02]  /*3940*/  SYNCS.PHASECHK.TRANS64.TRYWAIT P0, [UR7], R2 ;  /* 0x00000002ff0075a7 */ /* 0x000ea40008001107 */
[----:B--2---:R-:W-:Y:S05]  /*3950*/  @!P0 BRA `(.L_x_62) ;  /* 0x0000005800d48947 */ /* 0x004fea0003800000 */
.L_x_154:
[----:B------:R-:W-:Y:S01]  /*3960*/  NOP ;  /* 0x0000000000007918 */ /* 0x000fe20000000000 */
[----:B-1----:R-:W1:Y:S01]  /*3970*/  LDS R0, [UR4+0x14] ;  /* 0x00001404ff007984 */ /* 0x002e620008000800 */
[----:B------:R-:W-:Y:S01]  /*3980*/  ULOP3.LUT UR6, UR16, 0xffff, URZ, 0xc0, !UPT ;  /* 0x0000ffff10067892 */ /* 0x000fe2000f8ec0ff */
[----:B------:R-:W-:Y:S01]  /*3990*/  UMOV UR8, 0xffff ;  /* 0x0000ffff00087882 */ /* 0x000fe20000000000 */
[----:B------:R-:W-:Y:S02]  /*39a0*/  UMOV UR5, 0x1 ;  /* 0x0000000100057882 */ /* 0x000fe40000000000 */
[----:B------:R-:W-:-:S04]  /*39b0*/  USHF.R.U32.HI UR6, URZ, 0x5, UR6 ;  /* 0x00000005ff067899 */ /* 0x000fc80008011606 */
[----:B------:R-:W-:Y:S02]  /*39c0*/  USHF.L.U32 UR8, UR8, UR6, URZ ;  /* 0x0000000608087299 */ /* 0x000fe400080006ff */
[----:B------:R-:W-:-:S04]  /*39d0*/  USHF.L.U32 UR5, UR5, UR6, URZ ;  /* 0x0000000605057299 */ /* 0x000fc800080006ff */
[----:B-1----:R-:W-:-:S04]  /*39e0*/  LOP3.LUT R0, R0, UR8, RZ, 0xc0, !PT ;  /* 0x0000000800007c12 */ /* 0x002fc8000f8ec0ff */
[----:B------:R-:W-:-:S13]  /*39f0*/  ISETP.NE.AND P0, PT, R0, UR8, PT ;  /* 0x0000000800007c0c */ /* 0x000fda000bf05270 */
[----:B------:R-:W-:Y:S05]  /*3a00*/  @P0 BRA `(.L_x_63) ;  /* 0x0000000000580947 */ /* 0x000fea0003800000 */
[----:B------:R-:W1:Y:S02]  /*3a10*/  LDS R0, [UR4+0x18] ;  /* 0x00001804ff007984 */ /* 0x000e640008000800 */
[----:B-1----:R-:W-:-:S04]  /*3a20*/  LOP3.LUT R0, R0, UR5, RZ, 0xc0, !PT ;  /* 0x0000000500007c12 */ /* 0x002fc8000f8ec0ff */
[----:B------:R-:W-:-:S13]  /*3a30*/  ISETP.NE.AND P0, PT, R0, UR5, PT ;  /* 0x0000000500007c0c */ /* 0x000fda000bf05270 */
[----:B------:R-:W-:Y:S05]  /*3a40*/  @P0 BRA `(.L_x_64) ;  /* 0x00000000003c0947 */ /* 0x000fea0003800000 */
[----:B------:R-:W1:Y:S01]  /*3a50*/  S2R R2, SR_LANEID ;  /* 0x0000000000027919 */ /* 0x000e620000000000 */
[----:B------:R-:W-:Y:S01]  /*3a60*/  ULOP3.LUT UR8, URZ, UR8, URZ, 0x33, !UPT ;  /* 0x00000008ff087292 */ /* 0x000fe2000f8e33ff */
[----:B------:R-:W-:Y:S02]  /*3a70*/  VOTEU.ANY UR7, UPT, PT ;  /* 0x0000000000077886 */ /* 0x000fe400038e0100 */
[----:B------:R-:W-:-:S03]  /*3a80*/  UFLO.U32 UR7, UR7 ;  /* 0x00000007000772bd */ /* 0x000fc600080e0000 */
[----:B------:R-:W-:-:S04]  /*3a90*/  IMAD.U32 R0, RZ, RZ, UR8 ;  /* 0x00000008ff007e24 */ /* 0x000fc8000f8e00ff */
[----:B------:R2:W4:Y:S02]  /*3aa0*/  REDUX UR6, R0 ;  /* 0x00000000000673c4 */ /* 0x0005240000000000 */
[----:B------:R1:W-:Y:S02]  /*3ab0*/  UTCATOMSWS.AND URZ, UR8 ;  /* 0x0000000800ff79e3 */ /* 0x0003e40008000000 */
[----:B-1----:R-:W-:Y:S02]  /*3ac0*/  ISETP.EQ.U32.AND P0, PT, R2, UR7, PT ;  /* 0x0000000702007c0c */ /* 0x002fe4000bf02070 */
[----:B--2---:R-:W-:Y:S02]  /*3ad0*/  LOP3.LUT R0, RZ, UR5, RZ, 0x33, !PT ;  /* 0x00000005ff007c12 */ /* 0x004fe4000f8e33ff */
[----:B----4-:R-:W-:Y:S02]  /*3ae0*/  MOV R2, UR6 ;  /* 0x0000000600027c02 */ /* 0x010fe40008000f00 */
[----:B------:R-:W1:Y:S07]  /*3af0*/  REDUX UR5, R0 ;  /* 0x00000000000573c4 */ /* 0x000e6e0000000000 */
[----:B------:R2:W-:Y:S01]  /*3b00*/  @P0 ATOMS.AND RZ, [UR4+0x14], R2 ;  /* 0x00001402ffff098c */ /* 0x0005e2000a800004 */
[----:B-1----:R-:W-:-:S05]  /*3b10*/  IMAD.U32 R0, RZ, RZ, UR5 ;  /* 0x00000005ff007e24 */ /* 0x002fca000f8e00ff */
[----:B------:R2:W-:Y:S01]  /*3b20*/  @P0 ATOMS.AND RZ, [UR4+0x18], R0 ;  /* 0x00001800ffff098c */ /* 0x0005e2000a800004 */
[----:B------:R-:W-:Y:S05]  /*3b30*/  BRA `(.L_x_65) ;  /* 0x0000000000147947 */ /* 0x000fea0003800000 */
.L_x_64:
[----:B------:R-:W-:Y:S02]  /*3b40*/  MOV R2, 0x3b60 ;  /* 0x00003b6000027802 */ /* 0x000fe40000000f00 */
[----:B---3-5:R-:W-:Y:S05]  /*3b50*/  CALL.REL.NOINC `($__internal_0_$__cuda_sm10x_tcgen05_guardrail_trap_col_being_dealloced_not_returned_by_alloc) ;  /* 0x0000005c00bc7944 */ /* 0x028fea0003c00000 */
[----:B------:R-:W-:Y:S05]  /*3b60*/  BRA `(.L_x_65) ;  /* 0x0000000000087947 */ /* 0x000fea0003800000 */
.L_x_63:
[----:B------:R-:W-:Y:S02]  /*3b70*/  MOV R2, 0x3b90 ;  /* 0x00003b9000027802 */ /* 0x000fe40000000f00 */
[----:B---3-5:R-:W-:Y:S05]  /*3b80*/  CALL.REL.NOINC `($__internal_2_$__cuda_sm10x_tcgen05_guardrail_trap_unallocated_columns_being_dealloced) ;  /* 0x0000005c00c87944 */ /* 0x028fea0003c00000 */
.L_x_65:
[----:B------:R-:W-:Y:S01]  /*3b90*/  NOP ;  /* 0x0000000000007918 */ /* 0x000fe20000000000 */
[----:B------:R-:W-:Y:S05]  /*3ba0*/  EXIT ;  /* 0x000000000000794d */ /* 0x000fea0003800000 */
.L_x_47:
[----:B------:R-:W-:-:S09]  /*3bb0*/  UISETP.NE.OR UP2, UPT, UR8, 0x3, !UP2 ;  /* 0x000000030800788c */ /* 0x000fd2000d745670 */
[----:B------:R-:W-:Y:S05]  /*3bc0*/  BRA.U UP2, `(.L_x_66) ;  /* 0x0000001102087547 */ /* 0x000fea000b800000 */
[----:B------:R-:W1:Y:S01]  /*3bd0*/  LDC R0, c[0x0][0xb30] ;  /* 0x0002cc00ff007b82 */ /* 0x000e620000000800 */
[----:B------:R-:W2:Y:S01]  /*3be0*/  LDCU.64 UR8, c[0x0][0x888] ;  /* 0x00011100ff0877ac */ /* 0x000ea20008000a00 */
[----:B------:R-:W-:Y:S02]  /*3bf0*/  HFMA2 R27, -RZ, RZ, 0, 0 ;  /* 0x00000000ff1b7431 */ /* 0x000fe400000001ff */
[----:B------:R-:W-:Y:S01]  /*3c00*/  IMAD.MOV.U32 R29, RZ, RZ, 0x1 ;  /* 0x00000001ff1d7424 */ /* 0x000fe200078e00ff */
[----:B------:R-:W-:Y:S01]  /*3c10*/  MOV R25, 0x2000 ;  /* 0x0000200000197802 */ /* 0x000fe20000000f00 */
[----:B------:R-:W4:Y:S01]  /*3c20*/  LDCU.64 UR4, c[0x0][0x890] ;  /* 0x00011200ff0477ac */ /* 0x000f220008000a00 */
[----:B------:R-:W-:Y:S01]  /*3c30*/  IMAD.MOV.U32 R28, RZ, RZ, RZ ;  /* 0x000000ffff1c7224 */ /* 0x000fe200078e00ff */
[----:B------:R-:W3:Y:S01]  /*3c40*/  LDC R24, c[0x0][0x370] ;  /* 0x0000dc00ff187b82 */ /* 0x000ee20000000800 */
[----:B------:R-:W-:Y:S01]  /*3c50*/  UMOV UR7, 0x400 ;  /* 0x0000040000077882 */ /* 0x000fe20000000000 */
[----:B------:R-:W-:-:S02]  /*3c60*/  UPLOP3.LUT UP1, UPT, UPT, UPT, UPT, 0x40, 0x4 ;  /* 0x000000000004789c */ /* 0x000fc40003f2e870 */
[----:B------:R-:W-:-:S04]  /*3c70*/  ULEA UR7, UR37, UR7, 0x18 ;  /* 0x0000000725077291 */ /* 0x000fc8000f8ec0ff */
[----:B------:R-:W3:Y:S01]  /*3c80*/  LDC R3, c[0x0][0xb0c] ;  /* 0x0002c300ff037b82 */ /* 0x000ee20000000800 */
[----:B------:R-:W-:Y:S02]  /*3c90*/  UIADD3 UR13, UPT, UPT, UR7, 0x48, URZ ;  /* 0x00000048070d7890 */ /* 0x000fe4000fffe0ff */
[----:B--2---:R-:W-:Y:S02]  /*3ca0*/  UISETP.NE.U32.AND UP2, UPT, UR8, URZ, UPT ;  /* 0x000000ff0800728c */ /* 0x004fe4000bf45070 */
[----:B------:R-:W-:Y:S02]  /*3cb0*/  UIADD3 UR33, UPT, UPT, UR7, 0x30, URZ ;  /* 0x0000003007217890 */ /* 0x000fe4000fffe0ff */
[----:B----4-:R-:W-:Y:S01]  /*3cc0*/  UISETP.NE.U32.AND UP3, UPT, UR4, URZ, UPT ;  /* 0x000000ff0400728c */ /* 0x010fe2000bf65070 */
[----:B------:R-:W2:Y:S01]  /*3cd0*/  LDC R18, c[0x0][0xb20] ;  /* 0x0002c800ff127b82 */ /* 0x000ea20000000800 */
[----:B-1----:R-:W-:Y:S01]  /*3ce0*/  ISETP.NE.AND P1, PT, R0, 0x1, PT ;  /* 0x000000010000780c */ /* 0x002fe20003f25270 */
[----:B------:R-:W-:-:S02]  /*3cf0*/  UISETP.NE.AND.EX UP2, UPT, UR9, URZ, UPT, UP2 ;  /* 0x000000ff0900728c */ /* 0x000fc4000bf45320 */
[----:B------:R-:W-:Y:S02]  /*3d00*/  UIADD3 UR25, UPT, UPT, UR7, 0x38, URZ ;  /* 0x0000003807197890 */ /* 0x000fe4000fffe0ff */
[----:B------:R-:W-:Y:S02]  /*3d10*/  UIADD3 UR17, UPT, UPT, UR7, 0x40, URZ ;  /* 0x0000004007117890 */ /* 0x000fe4000fffe0ff */
[----:B------:R-:W1:Y:S01]  /*3d20*/  LDC.64 R30, c[0x0][0x348] ;  /* 0x0000d200ff1e7b82 */ /* 0x000e620000000a00 */
[----:B------:R-:W-:Y:S02]  /*3d30*/  UPRMT UR13, UR37, 0x654, UR13 ;  /* 0x00000654250d7896 */ /* 0x000fe4000800000d */
[----:B------:R-:W-:-:S05]  /*3d40*/  UISETP.NE.AND.EX UP3, UPT, UR5, URZ, UPT, UP3 ;  /* 0x000000ff0500728c */ /* 0x000fca000bf65330 */
[----:B------:R-:W4:Y:S08]  /*3d50*/  LDC.64 R16, c[0x0][0xb10] ;  /* 0x0002c400ff107b82 */ /* 0x000f300000000a00 */
[----:B------:R-:W1:Y:S08]  /*3d60*/  LDC.64 R6, c[0x0][0xb18] ;  /* 0x0002c600ff067b82 */ /* 0x000e700000000a00 */
[----:B------:R-:W1:Y:S08]  /*3d70*/  LDC.64 R4, c[0x0][0xb28] ;  /* 0x0002ca00ff047b82 */ /* 0x000e700000000a00 */
[----:B--23--:R-:W1:Y:S02]  /*3d80*/  LDC R19, c[0x0][0x374] ;  /* 0x0000dd00ff137b82 */ /* 0x00ce640000000800 */
.L_x_77:
[C---:B------:R-:W-:Y:S02]  /*3d90*/  LEA R0, R28.reuse, UR7, 0x3 ;  /* 0x000000071c007c11 */ /* 0x040fe4000f8e18ff */
[----:B------:R-:W-:Y:S02]  /*3da0*/  SHF.L.U32 R2, R27, 0x1f, RZ ;  /* 0x0000001f1b027819 */ /* 0x000fe400000006ff */
[----:B------:R-:W-:Y:S02]  /*3db0*/  LEA R20, R28, UR7, 0x4 ;  /* 0x000000071c147c11 */ /* 0x000fe4000f8e20ff */
[----:B--2---:R-:W2:Y:S02]  /*3dc0*/  SYNCS.PHASECHK.TRANS64.TRYWAIT P0, [R0+URZ+0x80], R2 ;  /* 0x00008002000075a7 */ /* 0x004ea400080011ff */
[----:B--2---:R-:W-:Y:S05]  /*3dd0*/  @!P0 BRA `(.L_x_67) ;  /* 0x0000005400cc8947 */ /* 0x004fea0003800000 */
.L_x_155:
[----:B------:R-:W-:Y:S01]  /*3de0*/  ISETP.GE.AND P0, PT, R40, 0x1, PT ;  /* 0x000000012800780c */ /* 0x000fe20003f06270 */
[----:B------:R-:W3:Y:S01]  /*3df0*/  LDS.128 R20, [R20+0x110] ;  /* 0x0001100014147984 */ /* 0x000ee20000000c00 */
[----:B--2---:R-:W-:Y:S01]  /*3e00*/  VIADD R0, R0, 0x90 ;  /* 0x0000009000007836 */ /* 0x004fe20000000000 */
[----:B------:R-:W-:Y:S01]  /*3e10*/  @!PT LDS RZ, [RZ] ;  /* 0x00000000fffff984 */ /* 0x000fe20000000800 */
[----:B------:R-:W-:Y:S01]  /*3e20*/  @!PT LDS RZ, [RZ] ;  /* 0x00000000fffff984 */ /* 0x000fe20000000800 */
[----:B------:R-:W-:Y:S01]  /*3e30*/  @!PT LDS RZ, [RZ] ;  /* 0x00000000fffff984 */ /* 0x000fe20000000800 */
[----:B------:R-:W-:Y:S01]  /*3e40*/  @!PT LDS RZ, [RZ] ;  /* 0x00000000fffff984 */ /* 0x000fe20000000800 */
[----:B------:R2:W-:Y:S06]  /*3e50*/  MEMBAR.ALL.CTA ;  /* 0x0000000000007992 */ /* 0x0005ec0000008000 */
[----:B--2---:R-:W2:Y:S01]  /*3e60*/  FENCE.VIEW.ASYNC.S ;  /* 0x00000000000073c6 */ /* 0x004ea20000000000 */
[----:B------:R-:W-:Y:S04]  /*3e70*/  PRMT R0, RZ, 0x654, R0 ;  /* 0x00000654ff007816 */ /* 0x000fe80000000000 */
[----:B--2---:R2:W-:Y:S01]  /*3e80*/  SYNCS.ARRIVE.TRANS64.RED.A1T0 RZ, [R0+URZ], RZ ;  /* 0x000000ff00ff79a7 */ /* 0x0045e200081004ff */
[----:B---3--:R-:W-:Y:S11]  /*3e90*/  LOP3.LUT P3, RZ, R22, 0x1, RZ, 0xc0, !PT ;  /* 0x0000000116ff7812 */ /* 0x008ff6000786c0ff */
[----:B------:R-:W-:Y:S02]  /*3ea0*/  @!UPT UIADD3 URZ, UPT, UPT, URZ, URZ, URZ ;  /* 0x000000fffffff290 */ /* 0x000fe4000fffe0ff */
[----:B------:R-:W-:Y:S02]  /*3eb0*/  @P3 MOV R11, R20 ;  /* 0x00000014000b3202 */ /* 0x000fe40000000f00 */
[----:B------:R-:W-:Y:S01]  /*3ec0*/  @P3 LOP3.LUT R10, R21, 0xffff, RZ, 0xc0, !PT ;  /* 0x0000ffff150a3812 */ /* 0x000fe200078ec0ff */
[----:B--2---:R-:W-:Y:S06]  /*3ed0*/  @!P0 BRA `(.L_x_68) ;  /* 0x0000000000a48947 */ /* 0x004fec0003800000 */
[-C--:B-1----:R-:W-:Y:S01]  /*3ee0*/  IMAD.HI.U32 R0, R19, R7.reuse, RZ ;  /* 0x0000000713007227 */ /* 0x082fe200078e00ff */
[----:B------:R-:W-:Y:S02]  /*3ef0*/  ISETP.NE.AND P0, PT, R6, 0x1, PT ;  /* 0x000000010600780c */ /* 0x000fe40003f05270 */
[----:B------:R-:W-:Y:S01]  /*3f00*/  ISETP.NE.AND P2, PT, R40, 0x1, PT ;  /* 0x000000012800780c */ /* 0x000fe20003f45270 */
[----:B----4-:R-:W-:Y:S01]  /*3f10*/  IMAD.HI.U32 R9, R24, R16, RZ ;  /* 0x0000001018097227 */ /* 0x010fe200078e00ff */
[----:B------:R-:W-:Y:S02]  /*3f20*/  SHF.R.U32.HI R0, RZ, R18, R0 ;  /* 0x00000012ff007219 */ /* 0x000fe40000011600 */
[----:B------:R-:W-:Y:S01]  /*3f30*/  ISETP.NE.AND P4, PT, R3, 0x1, PT ;  /* 0x000000010300780c */ /* 0x000fe20003f85270 */
[----:B------:R-:W-:Y:S01]  /*3f40*/  IMAD.HI.U32 R13, R10, R7, RZ ;  /* 0x000000070a0d7227 */ /* 0x000fe200078e00ff */
[----:B------:R-:W-:Y:S02]  /*3f50*/  SHF.R.U32.HI R9, RZ, R17, R9 ;  /* 0x00000011ff097219 */ /* 0x000fe40000011609 */
[----:B------:R-:W-:Y:S01]  /*3f60*/  SEL R0, R19, R0, !P0 ;  /* 0x0000000013007207 */ /* 0x000fe20004000000 */
[----:B------:R-:W-:Y:S01]  /*3f70*/  IMAD.HI.U32 R12, R11, R16, RZ ;  /* 0x000000100b0c7227 */ /* 0x000fe200078e00ff */
[----:B------:R-:W-:Y:S03]  /*3f80*/  SEL R9, R24, R9, !P4 ;  /* 0x0000000918097207 */ /* 0x000fe60006000000 */
[-C--:B------:R-:W-:Y:S01]  /*3f90*/  IMAD.HI.U32 R8, R0, R4.reuse, RZ ;  /* 0x0000000400087227 */ /* 0x080fe200078e00ff */
[----:B------:R-:W-:Y:S03]  /*3fa0*/  SHF.R.U32.HI R12, RZ, R17, R12 ;  /* 0x00000011ff0c7219 */ /* 0x000fe6000001160c */
[----:B------:R-:W-:Y:S01]  /*3fb0*/  IMAD.HI.U32 R2, R9, R4, RZ ;  /* 0x0000000409027227 */ /* 0x000fe200078e00ff */
[-C--:B------:R-:W-:Y:S02]  /*3fc0*/  @P2 SHF.R.U32.HI R0, RZ, R5.reuse, R8 ;  /* 0x00000005ff002219 */ /* 0x080fe40000011608 */
[----:B------:R-:W-:Y:S02]  /*3fd0*/  SHF.R.U32.HI R8, RZ, R18, R13 ;  /* 0x00000012ff087219 */ /* 0x000fe4000001160d */
[----:B------:R-:W-:Y:S01]  /*3fe0*/  @P2 SHF.R.U32.HI R9, RZ, R5, R2 ;  /* 0x00000005ff092219 */ /* 0x000fe20000011602 */
[----:B------:R-:W-:Y:S01]  /*3ff0*/  IMAD R0, R40, R0, RZ ;  /* 0x0000000028007224 */ /* 0x000fe200078e02ff */
[----:B------:R-:W-:Y:S02]  /*4000*/  SEL R8, R10, R8, !P0 ;  /* 0x000000080a087207 */ /* 0x000fe40004000000 */
[----:B------:R-:W-:Y:S01]  /*4010*/  SEL R2, R11, R12, !P4 ;  /* 0x0000000c0b027207 */ /* 0x000fe20006000000 */
[----:B------:R-:W-:Y:S01]  /*4020*/  IMAD R12, R40, R9, RZ ;  /* 0x00000009280c7224 */ /* 0x000fe200078e02ff */
[C---:B------:R-:W-:Y:S01]  /*4030*/  ISETP.GE.AND P0, PT, R8.reuse, R0, PT ;  /* 0x000000000800720c */ /* 0x040fe20003f06270 */
[----:B------:R-:W-:Y:S03]  /*4040*/  IMAD.HI.U32 R0, R8, R4, RZ ;  /* 0x0000000408007227 */ /* 0x000fe600078e00ff */
[----:B------:R-:W-:Y:S02]  /*4050*/  ISETP.GE.OR P0, PT, R2, R12, P0 ;  /* 0x0000000c0200720c */ /* 0x000fe40000706670 */
[-C--:B------:R-:W-:Y:S04]  /*4060*/  SHF.R.U32.HI R0, RZ, R5.reuse, R0 ;  /* 0x00000005ff007219 */ /* 0x080fe80000011600 */
[----:B------:R-:W-:Y:S05]  /*4070*/  SEL R13, R8, R0, !P2 ;  /* 0x00000000080d7207 */ /* 0x000fea0005000000 */
[----:B------:R-:W-:Y:S02]  /*4080*/  IMAD.MOV R12, RZ, RZ, -R13 ;  /* 0x000000ffff0c7224 */ /* 0x000fe400078e0a0d */
[----:B------:R-:W-:Y:S04]  /*4090*/  @!P0 IMAD.HI.U32 R0, R2, R4, RZ ;  /* 0x0000000402008227 */ /* 0x000fe800078e00ff */
[----:B------:R-:W-:Y:S01]  /*40a0*/  IMAD R12, R40, R12, R8 ;  /* 0x0000000c280c7224 */ /* 0x000fe200078e0208 */
[----:B------:R-:W-:Y:S04]  /*40b0*/  @!P0 SHF.R.U32.HI R0, RZ, R5, R0 ;  /* 0x00000005ff008219 */ /* 0x000fe80000011600 */
[----:B------:R-:W-:Y:S04]  /*40c0*/  @!P0 SEL R0, R2, R0, !P2 ;  /* 0x0000000002008207 */ /* 0x000fe80005000000 */
[----:B------:R-:W-:Y:S01]  /*40d0*/  @!P0 IADD3 R13, PT, PT, R13, -R0, RZ ;  /* 0x800000000d0d8210 */ /* 0x000fe20007ffe0ff */
[----:B------:R-:W-:Y:S01]  /*40e0*/  @!P0 IMAD R0, R9, R12, R0 ;  /* 0x0000000c09008224 */ /* 0x000fe200078e0200 */
[----:B------:R-:W-:Y:S01]  /*40f0*/  IADD3 R9, PT, PT, -R8, RZ, RZ ;  /* 0x000000ff08097210 */ /* 0x000fe20007ffe1ff */
[--C-:B------:R-:W-:Y:S02]  /*4100*/  IMAD.MOV R12, RZ, RZ, -R2.reuse ;  /* 0x000000ffff0c7224 */ /* 0x100fe400078e0a02 */
[----:B------:R-:W-:Y:S02]  /*4110*/  @!P0 IMAD R8, R13, R40, R2 ;  /* 0x000000280d088224 */ /* 0x000fe400078e0202 */
[----:B------:R-:W-:Y:S02]  /*4120*/  @!P0 IMAD.MOV.U32 R2, RZ, RZ, R0 ;  /* 0x000000ffff028224 */ /* 0x000fe400078e0000 */
[----:B------:R-:W-:Y:S02]  /*4130*/  IMAD R11, R3, R12, R11 ;  /* 0x0000000c030b7224 */ /* 0x000fe400078e020b */
[----:B------:R-:W-:Y:S02]  /*4140*/  IMAD R10, R6, R9, R10 ;  /* 0x00000009060a7224 */ /* 0x000fe400078e020a */
[----:B------:R-:W-:Y:S02]  /*4150*/  IMAD R11, R2, R3, R11 ;  /* 0x00000003020b7224 */ /* 0x000fe400078e020b */
[----:B------:R-:W-:Y:S02]  /*4160*/  IMAD R10, R8, R6, R10 ;  /* 0x00000006080a7224 */ /* 0x000fe400078e020a */
.L_x_68:
[----:B------:R-:W-:Y:S05]  /*4170*/  BRA.U UP1, `(.L_x_69) ;  /* 0x0000000101107547 */ /* 0x000fea000b800000 */
[----:B------:R-:W-:Y:S04]  /*4180*/  MOV R2, UR6 ;  /* 0x0000000600027c02 */ /* 0x000fe80008000f00 */
[----:B------:R-:W-:Y:S04]  /*4190*/  SHF.L.U32 R2, R2, 0x1f, RZ ;  /* 0x0000001f02027819 */ /* 0x000fe800000006ff */
[----:B------:R-:W2:Y:S02]  /*41a0*/  SYNCS.PHASECHK.TRANS64.TRYWAIT P0, [UR7+0x78], R2 ;  /* 0x00007802ff0075a7 */ /* 0x000ea40008001107 */
[----:B--2---:R-:W-:Y:S05]  /*41b0*/  @!P0 BRA `(.L_x_70) ;  /* 0x0000005000e88947 */ /* 0x004fea0003800000 */
.L_x_69:
[----:B------:R-:W-:Y:S02]  /*41c0*/  R2UR UR35, R15 ;  /* 0x000000000f2372ca */ /* 0x000fe400000e0000 */
[----:B------:R-:W-:Y:S02]  /*41d0*/  R2UR UR34, R14 ;  /* 0x000000000e2272ca */ /* 0x000fe400000e0000 */
[----:B------:R-:W-:Y:S02]  /*41e0*/  ISETP.NE.U32.AND P2, PT, RZ, UR4, PT ;  /* 0x00000004ff007c0c */ /* 0x000fe4000bf45070 */
[----:B------:R-:W-:Y:S02]  /*41f0*/  SHF.L.U32 R14, R29, 0x1f, RZ ;  /* 0x0000001f1d0e7819 */ /* 0x000fe400000006ff */
[----:B------:R-:W-:Y:S05]  /*4200*/  ISETP.NE.AND.EX P2, PT, RZ, UR5, PT, P2 ;  /* 0x00000005ff007c0c */ /* 0x000fea000bf45320 */
[----:B------:R-:W-:Y:S02]  /*4210*/  USHF.L.U32 UR35, UR35, 0x7, URZ ;  /* 0x0000000723237899 */ /* 0x000fe400080006ff */
[----:B------:R-:W-:Y:S01]  /*4220*/  USHF.L.U32 UR34, UR34, 0x7, URZ ;  /* 0x0000000722227899 */ /* 0x000fe200080006ff */
[----:B------:R-:W-:Y:S11]  /*4230*/  BRA.U !UP3, `(.L_x_71) ;  /* 0x000000010b347547 */ /* 0x000ff6000b800000 */
[----:B------:R-:W-:Y:S01]  /*4240*/  UPLOP3.LUT UP0, UPT, UPT, UPT, UP2, 0x80, 0x8 ;  /* 0x000000000008789c */ /* 0x000fe20003f0f020 */
[----:B--2---:R-:W-:Y:S02]  /*4250*/  HFMA2 R0, -RZ, RZ, 0, 5.9604644775390625e-08 ;  /* 0x00000001ff007431 */ /* 0x004fe400000001ff */
[----:B------:R-:W-:Y:S03]  /*4260*/  IMAD.MOV.U32 R88, RZ, RZ, 0x1 ;  /* 0x00000001ff587424 */ /* 0x000fe600078e00ff */
[----:B------:R-:W-:Y:S05]  /*4270*/  PLOP3.LUT P0, PT, PT, PT, UP0, 0x80, 0x8 ;  /* 0x000000000008781c */ /* 0x000fea0003f0f008 */
[----:B------:R-:W2:Y:S01]  /*4280*/  @UP0 LDCU.64 UR10, c[0x0][0x888] ;  /* 0x00011100ff0a07ac */ /* 0x000ea20008000a00 */
[----:B------:R-:W-:Y:S07]  /*4290*/  @UP0 UIMAD UR8, UR36, UR4, URZ ;  /* 0x00000004240802a4 */ /* 0x000fee000f8e02ff */
[----:B------:R-:W-:Y:S01]  /*42a0*/  @!P0 PRMT R88, R0, 0x7610, R88 ;  /* 0x0000761000588816 */ /* 0x000fe20000000058 */
[----:B--2---:R-:W-:Y:S03]  /*42b0*/  @UP0 UIMAD.WIDE UR10, UR8, 0x4, UR10 ;  /* 0x00000004080a08a5 */ /* 0x004fe6000f8e020a */
[----:B------:R-:W2:Y:S03]  /*42c0*/  @!UP0 LDCU UR8, c[0x0][0x880] ;  /* 0x00011000ff0887ac */ /* 0x000ea60008000800 */
[----:B------:R-:W-:Y:S01]  /*42d0*/  IMAD.U32 R8, RZ, RZ, UR10 ;  /* 0x0000000aff087e24 */ /* 0x000fe2000f8e00ff */
[----:B------:R-:W-:Y:S05]  /*42e0*/  MOV R9, UR11 ;  /* 0x0000000b00097c02 */ /* 0x000fea0008000f00 */
[----:B-----5:R3:W5:Y:S02]  /*42f0*/  @P0 LDG.E R49, desc[UR46][R8.64] ;  /* 0x0000002e08310981 */ /* 0x020764000c1e1900 */
[----:B--23--:R-:W-:Y:S07]  /*4300*/  @!P0 IMAD.U32 R49, RZ, RZ, UR8 ;  /* 0x00000008ff318e24 */ /* 0x00cfee000f8e00ff */
.L_x_71:
[----:B-----5:R-:W-:Y:S01]  /*4310*/  @!P2 FSETP.EQ.AND P0, PT, R49, RZ, PT ;  /* 0x000000ff3100a20b */ /* 0x020fe20003f02000 */
[----:B------:R-:W-:Y:S01]  /*4320*/  @!UPT UIADD3 URZ, UPT, UPT, URZ, URZ, URZ ;  /* 0x000000fffffff290 */ /* 0x000fe2000fffe0ff */
[----:B------:R-:W-:Y:S11]  /*4330*/  @!P2 BRA `(.L_x_72) ;  /* 0x000000000014a947 */ /* 0x000ff60003800000 */
[----:B------:R-:W-:Y:S02]  /*4340*/  LOP3.LUT P2, RZ, R88, 0xff, RZ, 0xc0, !PT ;  /* 0x000000ff58ff7812 */ /* 0x000fe4000784c0ff */
[----:B------:R-:W-:Y:S04]  /*4350*/  PLOP3.LUT P0, PT, PT, PT, UP0, 0x80, 0x8 ;  /* 0x000000000008781c */ /* 0x000fe80003f0f008 */
[----:B------:R-:W-:Y:S07]  /*4360*/  PLOP3.LUT P0, PT, P0, PT, PT, 0x8, 0x80 ;  /* 0x000000000080781c */ /* 0x000fee000070e170 */
[----:B------:R-:W-:Y:S11]  /*4370*/  @P2 FSETP.EQ.AND P0, PT, R49, RZ, PT ;  /* 0x000000ff3100220b */ /* 0x000ff60003f02000 */
[----:B------:R-:W-:Y:S02]  /*4380*/  @!UPT UIADD3 URZ, UPT, UPT, URZ, URZ, URZ ;  /* 0x000000fffffff290 */ /* 0x000fe4000fffe0ff */
.L_x_72:
[----:B------:R-:W3:Y:S01]  /*4390*/  SYNCS.PHASECHK.TRANS64.TRYWAIT P2, [UR7+0x50], R14 ;  /* 0x0000500eff0075a7 */ /* 0x000ee20008041107 */
[----:B------:R-:W-:Y:S04]  /*43a0*/  ELECT P4, URZ, PT ;  /* 0x0000000000ff782f */ /* 0x000fe80003880000 */
[----:B------:R-:W-:Y:S11]  /*43b0*/  PLOP3.LUT P4, PT, P0, P4, PT, 0xf2, 0x2f ;  /* 0x00000000002f781c */ /* 0x000ff60000789e72 */
[----:B------:R-:W-:Y:S02]  /*43c0*/  @!UPT UIADD3 URZ, UPT, UPT, URZ, URZ, URZ ;  /* 0x000000fffffff290 */ /* 0x000fe4000fffe0ff */
[----:B-1----:R-:W-:Y:S05]  /*43d0*/  @!P4 IADD3 R8, P0, PT, R30, 0x580, RZ ;  /* 0x000005801e08c810 */ /* 0x002fea0007f1e0ff */
[----:B--2---:R-:W-:Y:S01]  /*43e0*/  @!P4 IMAD.X R2, RZ, RZ, R31, P0 ;  /* 0x000000ffff02c224 */ /* 0x004fe200000e061f */
[----:B---3--:R-:W-:Y:S07]  /*43f0*/  @!P2 BRA `(.L_x_73) ;  /* 0x000000500070a947 */ /* 0x008fee0003800000 */
.L_x_158:
[----:B------:R-:W-:Y:S01]  /*4400*/  @!P4 R2UR UR8, R2 ;  /* 0x000000000208c2ca */ /* 0x000fe200000e0000 */
[----:B------:R-:W-:Y:S01]  /*4410*/  VOTEU.ALL UP1, P4 ;  /* 0x0000000000ff7886 */ /* 0x000fe20002020000 */
[----:B------:R-:W-:Y:S01]  /*4420*/  @!P4 R2UR UR9, R8 ;  /* 0x000000000809c2ca */ /* 0x000fe200000e0000 */
[----:B-1----:R-:W-:Y:S01]  /*4430*/  @!P4 IMAD.MOV.U32 R0, RZ, RZ, 0x2000 ;  /* 0x00002000ff00c424 */ /* 0x002fe200078e00ff */
[----:B------:R-:W-:Y:S01]  /*4440*/  UMOV UR10, 0x0 ;  /* 0x00000000000a7882 */ /* 0x000fe20000000000 */
[----:B------:R-:W-:Y:S01]  /*4450*/  UMOV UR11, 0x10000000 ;  /* 0x10000000000b7882 */ /* 0x000fe20000000000 */
[----:B------:R-:W-:Y:S01]  /*4460*/  @!UP1 UIADD3 UR32, UPT, UPT, UR7, 0x200, URZ ;  /* 0x0000020007209890 */ /* 0x000fe2000fffe0ff */
[----:B------:R-:W-:Y:S06]  /*4470*/  VOTEU.ALL UP1, P4 ;  /* 0x0000000000ff7886 */ /* 0x000fec0002020000 */
[----:B------:R-:W-:Y:S01]  /*4480*/  IMAD.U32 R9, RZ, RZ, UR8 ;  /* 0x00000008ff097e24 */ /* 0x000fe2000f8e00ff */
[----:B------:R-:W-:Y:S01]  /*4490*/  UPRMT UR8, UR37, 0x654, UR33 ;  /* 0x0000065425087896 */ /* 0x000fe20008000021 */
[----:B------:R-:W-:Y:S03]  /*44a0*/  IMAD.U32 R8, RZ, RZ, UR9 ;  /* 0x00000009ff087e24 */ /* 0x000fe6000f8e00ff */
[----:B------:R-:W-:Y:S02]  /*44b0*/  @!P4 R2UR UR15, R9 ;  /* 0x00000000090fc2ca */ /* 0x000fe400000e0000 */
[----:B------:R-:W-:Y:S02]  /*44c0*/  @!P4 R2UR UR14, R8 ;  /* 0x00000000080ec2ca */ /* 0x000fe400000e0000 */
[----:B------:R-:W-:Y:S05]  /*44d0*/  @!P4 IADD3 R8, P0, PT, R30, 0x580, RZ ;  /* 0x000005801e08c810 */ /* 0x000fea0007f1e0ff */
[----:B------:R-:W-:Y:S06]  /*44e0*/  @!P4 IMAD.X R2, RZ, RZ, R31, P0 ;  /* 0x000000ffff02c224 */ /* 0x000fec00000e061f */
[----:B------:R1:W-:Y:S01]  /*44f0*/  @!UP1 UTMALDG.3D [UR32], [UR14], desc[UR10] ;  /* 0x00000a200e0095b4 */ /* 0x0003e20008011000 */
[----:B------:R1:W-:Y:S01]  /*4500*/  @!P4 SYNCS.ARRIVE.TRANS64.RED.A0TR RZ, [UR7+0x30], R0 ;  /* 0x00003000ffffc9a7 */ /* 0x0003e20008300407 */
[----:B------:R-:W-:Y:S01]  /*4510*/  SYNCS.ARRIVE.TRANS64.RED.A1T0 RZ, [UR8], RZ ;  /* 0x000000ffffff79a7 */ /* 0x000fe20008100408 */
[----:B------:R-:W2:Y:S02]  /*4520*/  SYNCS.PHASECHK.TRANS64.TRYWAIT P2, [UR7+0x58], R14 ;  /* 0x0000580eff0075a7 */ /* 0x000ea40008041107 */
[----:B-12---:R-:W-:Y:S05]  /*4530*/  @!P2 BRA `(.L_x_74) ;  /* 0x000000500038a947 */ /* 0x006fea0003800000 */
.L_x_160:
[----:B------:R-:W-:Y:S01]  /*4540*/  @!P4 R2UR UR8, R2 ;  /* 0x000000000208c2ca */ /* 0x000fe200000e0000 */
[----:B------:R-:W-:Y:S01]  /*4550*/  VOTEU.ALL UP1, P4 ;  /* 0x0000000000ff7886 */ /* 0x000fe20002020000 */
[----:B------:R-:W-:Y:S01]  /*4560*/  @!P4 R2UR UR9, R8 ;  /* 0x000000000809c2ca */ /* 0x000fe200000e0000 */
[----:B-1----:R-:W-:Y:S01]  /*4570*/  @!P4 IMAD.MOV.U32 R0, RZ, RZ, 0x2000 ;  /* 0x00002000ff00c424 */ /* 0x002fe200078e00ff */
[----:B------:R-:W-:Y:S01]  /*4580*/  UMOV UR10, 0x0 ;  /* 0x00000000000a7882 */ /* 0x000fe20000000000 */
[----:B------:R-:W-:Y:S01]  /*4590*/  UMOV UR11, 0x10000000 ;  /* 0x10000000000b7882 */ /* 0x000fe20000000000 */
[----:B------:R-:W-:Y:S02]  /*45a0*/  @!UP1 UIADD3 UR26, UPT, UPT, UR34, 0x20, URZ ;  /* 0x00000020221a9890 */ /* 0x000fe4000fffe0ff */
[----:B------:R-:W-:Y:S01]  /*45b0*/  @!UP1 UIADD3 UR24, UPT, UPT, UR7, 0x2200, URZ ;  /* 0x0000220007189890 */ /* 0x000fe2000fffe0ff */
[----:B------:R-:W-:Y:S01]  /*45c0*/  VOTEU.ALL UP1, P4 ;  /* 0x0000000000ff7886 */ /* 0x000fe20002020000 */
[----:B------:R-:W-:Y:S01]  /*45d0*/  UMOV UR27, UR35 ;  /* 0x00000023001b7c82 */ /* 0x000fe20008000000 */
[----:B------:R-:W-:Y:S02]  /*45e0*/  UMOV UR28, UR36 ;  /* 0x00000024001c7c82 */ /* 0x000fe40008000000 */
        /* <DEDUP_REMOVED lines=12> */
.L_x_162:
[----:B------:R-:W2:Y:S01]  /*46b0*/  LDC.64 R12, c[0x0][0xb18] ;  /* 0x0002c600ff0c7b82 */ /* 0x000ea20000000a00 */
[----:B------:R-:W-:Y:S01]  /*46c0*/  @!P4 R2UR UR8, R2 ;  /* 0x000000000208c2ca */ /* 0x000fe200000e0000 */
[----:B------:R-:W-:Y:S01]  /*46d0*/  VOTEU.ALL UP1, P4 ;  /* 0x0000000000ff7886 */ /* 0x000fe20002020000 */
[----:B------:R-:W-:Y:S01]  /*46e0*/  @!P4 R2UR UR9, R8 ;  /* 0x000000000809c2ca */ /* 0x000fe200000e0000 */
[----:B-1----:R-:W-:Y:S01]  /*46f0*/  @!P4 IMAD.MOV.U32 R0, RZ, RZ, 0x2000 ;  /* 0x00002000ff00c424 */ /* 0x002fe200078e00ff */
[----:B------:R-:W-:Y:S03]  /*4700*/  UMOV UR10, 0x0 ;  /* 0x00000000000a7882 */ /* 0x000fe60000000000 */
[----:B------:R-:W1:Y:S01]  /*4710*/  @!P1 LDC R2, c[0x0][0xb0c] ;  /* 0x0002c300ff029b82 */ /* 0x000e620000000800 */
[----:B------:R-:W-:Y:S01]  /*4720*/  @!UP1 UIADD3 UR18, UPT, UPT, UR34, 0x40, URZ ;  /* 0x0000004022129890 */ /* 0x000fe2000fffe0ff */
[----:B------:R-:W-:Y:S01]  /*4730*/  @P3 SHF.R.U32.HI R26, RZ, 0x10, R21 ;  /* 0x00000010ff1a3819 */ /* 0x000fe20000011615 */
[----:B------:R-:W-:Y:S01]  /*4740*/  @!UP1 UIADD3 UR16, UPT, UPT, UR7, 0x4200, URZ ;  /* 0x0000420007109890 */ /* 0x000fe2000fffe0ff */
[----:B------:R-:W-:Y:S01]  /*4750*/  VIADD R28, R28, 0x1 ;  /* 0x000000011c1c7836 */ /* 0x000fe20000000000 */
[----:B------:R-:W-:Y:S01]  /*4760*/  VOTEU.ALL UP1, P4 ;  /* 0x0000000000ff7886 */ /* 0x000fe20002020000 */
[----:B------:R-:W-:Y:S01]  /*4770*/  UMOV UR11, 0x10000000 ;  /* 0x10000000000b7882 */ /* 0x000fe20000000000 */
[----:B------:R-:W-:Y:S01]  /*4780*/  UMOV UR19, UR35 ;  /* 0x0000002300137c82 */ /* 0x000fe20008000000 */
[----:B------:R-:W-:Y:S01]  /*4790*/  IMAD.U32 R9, RZ, RZ, UR8 ;  /* 0x00000008ff097e24 */ /* 0x000fe2000f8e00ff */
[----:B------:R-:W-:Y:S01]  /*47a0*/  UMOV UR20, UR36 ;  /* 0x0000002400147c82 */ /* 0x000fe20008000000 */
[----:B------:R-:W-:Y:S01]  /*47b0*/  IMAD.U32 R8, RZ, RZ, UR9 ;  /* 0x00000009ff087e24 */ /* 0x000fe2000f8e00ff */
[----:B------:R-:W-:Y:S02]  /*47c0*/  UPRMT UR8, UR37, 0x654, UR17 ;  /* 0x0000065425087896 */ /* 0x000fe40008000011 */
[----:B------:R-:W-:Y:S02]  /*47d0*/  @!P4 R2UR UR15, R9 ;  /* 0x00000000090fc2ca */ /* 0x000fe400000e0000 */
[----:B------:R-:W-:Y:S02]  /*47e0*/  @!P4 R2UR UR14, R8 ;  /* 0x00000000080ec2ca */ /* 0x000fe400000e0000 */
[----:B------:R-:W3:Y:S11]  /*47f0*/  LDC.64 R8, c[0x0][0xb10] ;  /* 0x0002c400ff087b82 */ /* 0x000ef60000000a00 */
[----:B------:R1:W-:Y:S01]  /*4800*/  @!UP1 UTMALDG.3D [UR16], [UR14], desc[UR10] ;  /* 0x00000a100e0095b4 */ /* 0x0003e20008011000 */
[----:B------:R5:W-:Y:S01]  /*4810*/  @!P4 SYNCS.ARRIVE.TRANS64.RED.A0TR RZ, [UR7+0x40], R0 ;  /* 0x00004000ffffc9a7 */ /* 0x000be20008300407 */
[C---:B---3--:R-:W-:Y:S01]  /*4820*/  @!P1 IMAD.HI.U32 R8, R11.reuse, R8, RZ ;  /* 0x000000080b089227 */ /* 0x048fe200078e00ff */
[----:B--2---:R-:W-:Y:S02]  /*4830*/  @!P1 ISETP.NE.AND P0, PT, R12, 0x1, PT ;  /* 0x000000010c00980c */ /* 0x004fe40003f05270 */
[----:B-1----:R-:W-:Y:S01]  /*4840*/  @!P1 ISETP.NE.AND P2, PT, R2, 0x1, PT ;  /* 0x000000010200980c */ /* 0x002fe20003f45270 */
[----:B------:R-:W-:Y:S01]  /*4850*/  SYNCS.ARRIVE.TRANS64.RED.A1T0 RZ, [UR8], RZ ;  /* 0x000000ffffff79a7 */ /* 0x000fe20008100408 */
[C---:B------:R-:W-:Y:S01]  /*4860*/  @!P1 IMAD.HI.U32 R13, R10.reuse, R13, RZ ;  /* 0x0000000d0a0d9227 */ /* 0x040fe200078e00ff */
[----:B------:R-:W-:Y:S04]  /*4870*/  @!P1 SHF.R.U32.HI R8, RZ, R9, R8 ;  /* 0x00000009ff089219 */ /* 0x000fe80000011608 */
[----:B------:R-:W-:Y:S01]  /*4880*/  @!P1 SEL R8, R11, R8, !P2 ;  /* 0x000000080b089207 */ /* 0x000fe20005000000 */
[----:B------:R-:W1:Y:S01]  /*4890*/  SYNCS.PHASECHK.TRANS64.TRYWAIT P5, [UR7+0x68], R14 ;  /* 0x0000680eff0075a7 */ /* 0x000e6200080a1107 */
[----:B-----5:R-:W2:Y:S02]  /*48a0*/  @!P1 LDC R0, c[0x0][0xb20] ;  /* 0x0002c800ff009b82 */ /* 0x020ea40000000800 */
[----:B--2---:R-:W-:Y:S04]  /*48b0*/  @!P1 SHF.R.U32.HI R0, RZ, R0, R13 ;  /* 0x00000000ff009219 */ /* 0x004fe8000001160d */
[----:B------:R-:W-:Y:S05]  /*48c0*/  @!P1 SEL R9, R10, R0, !P0 ;  /* 0x000000000a099207 */ /* 0x000fea0004000000 */
[----:B------:R-:W-:Y:S02]  /*48d0*/  @!P1 IMAD.IADD R0, R9, 0x1, -R8 ;  /* 0x0000000109009824 */ /* 0x000fe400078e0a08 */
[----:B------:R-:W-:Y:S02]  /*48e0*/  @!P1 IMAD.IADD R8, R8, 0x1, -R9 ;  /* 0x0000000108089824 */ /* 0x000fe400078e0a09 */
[----:B------:R-:W-:Y:S02]  /*48f0*/  @!P1 IMAD R11, R0, R2, R11 ;  /* 0x00000002000b9224 */ /* 0x000fe400078e020b */
[----:B------:R-:W-:Y:S01]  /*4900*/  @!P1 IMAD R10, R8, R12, R10 ;  /* 0x0000000c080a9224 */ /* 0x000fe200078e020a */
[----:B-1----:R-:W-:Y:S06]  /*4910*/  @!P5 BRA `(.L_x_76) ;  /* 0x0000004c0070d947 */ /* 0x002fec0003800000 */
.L_x_164:
[----:B------:R-:W-:Y:S01]  /*4920*/  @!P4 IADD3 R2, P0, PT, R30, 0x580, RZ ;  /* 0x000005801e02c810 */ /* 0x000fe20007f1e0ff */
[----:B------:R-:W-:Y:S01]  /*4930*/  VOTEU.ALL UP1, P4 ;  /* 0x0000000000ff7886 */ /* 0x000fe20002020000 */
[----:B------:R-:W-:Y:S01]  /*4940*/  UMOV UR18, 0x0 ;  /* 0x0000000000127882 */ /* 0x000fe20000000000 */
[----:B------:R-:W-:Y:S01]  /*4950*/  UMOV UR19, 0x10000000 ;  /* 0x1000000000137882 */ /* 0x000fe20000000000 */
[----:B------:R-:W-:Y:S01]  /*4960*/  @!P4 R2UR UR9, R2 ;  /* 0x000000000209c2ca */ /* 0x000fe200000e0000 */
[----:B-1----:R-:W-:Y:S01]  /*4970*/  @!P4 IMAD.X R0, RZ, RZ, R31, P0 ;  /* 0x000000ffff00c224 */ /* 0x002fe200000e061f */
[----:B------:R-:W-:Y:S01]  /*4980*/  @!UP1 UIADD3 UR10, UPT, UPT, UR34, 0x60, URZ ;  /* 0x00000060220a9890 */ /* 0x000fe2000fffe0ff */
[----:B------:R-:W-:Y:S01]  /*4990*/  ISETP.NE.AND P0, PT, R28, 0x2, PT ;  /* 0x000000021c00780c */ /* 0x000fe20003f05270 */
[----:B------:R-:W-:Y:S01]  /*49a0*/  UMOV UR11, UR35 ;  /* 0x00000023000b7c82 */ /* 0x000fe20008000000 */
[----:B------:R-:W-:Y:S01]  /*49b0*/  UMOV UR12, UR36 ;  /* 0x00000024000c7c82 */ /* 0x000fe20008000000 */
[----:B------:R-:W-:Y:S01]  /*49c0*/  @!P4 R2UR UR8, R0 ;  /* 0x000000000008c2ca */ /* 0x000fe200000e0000 */
[----:B------:R-:W-:Y:S01]  /*49d0*/  IMAD.IADD R14, R10, 0x1, R86 ;  /* 0x000000010a0e7824 */ /* 0x000fe200078e0256 */
[----:B------:R-:W-:Y:S01]  /*49e0*/  @P3 R2UR UR36, R26 ;  /* 0x000000001a2432ca */ /* 0x000fe200000e0000 */
[----:B------:R-:W-:Y:S01]  /*49f0*/  IMAD.IADD R15, R11, 0x1, R87 ;  /* 0x000000010b0f7824 */ /* 0x000fe200078e0257 */
[----:B------:R-:W-:Y:S02]  /*4a00*/  SEL R0, RZ, 0x1, P0 ;  /* 0x00000001ff007807 */ /* 0x000fe40000000000 */
[----:B------:R-:W-:Y:S01]  /*4a10*/  LOP3.LUT R29, R29, 0x1, RZ, 0x3c, !PT ;  /* 0x000000011d1d7812 */ /* 0x000fe200078e3cff */
[----:B------:R-:W-:Y:S01]  /*4a20*/  IMAD.U32 R8, RZ, RZ, UR9 ;  /* 0x00000009ff087e24 */ /* 0x000fe2000f8e00ff */
[----:B------:R-:W-:Y:S01]  /*4a30*/  @!UP1 UIADD3 UR9, UPT, UPT, UR7, 0x48, URZ ;  /* 0x0000004807099890 */ /* 0x000fe2000fffe0ff */
[----:B------:R-:W-:Y:S02]  /*4a40*/  LOP3.LUT R27, R27, R0, RZ, 0x3c, !PT ;  /* 0x000000001b1b7212 */ /* 0x000fe400078e3cff */
[----:B------:R-:W-:Y:S02]  /*4a50*/  SEL R28, R28, RZ, P0 ;  /* 0x000000ff1c1c7207 */ /* 0x000fe40000000000 */
[----:B------:R-:W-:Y:S01]  /*4a60*/  IMAD.U32 R9, RZ, RZ, UR8 ;  /* 0x00000008ff097e24 */ /* 0x000fe2000f8e00ff */
[----:B------:R-:W-:Y:S01]  /*4a70*/  @!P4 R2UR UR14, R8 ;  /* 0x00000000080ec2ca */ /* 0x000fe200000e0000 */
[----:B------:R-:W-:Y:S01]  /*4a80*/  @!UP1 UIADD3 UR8, UPT, UPT, UR7, 0x6200, URZ ;  /* 0x0000620007089890 */ /* 0x000fe2000fffe0ff */
[----:B------:R-:W-:Y:S02]  /*4a90*/  VOTEU.ALL UP1, P4 ;  /* 0x0000000000ff7886 */ /* 0x000fe40002020000 */
[----:B------:R-:W-:Y:S11]  /*4aa0*/  @!P4 R2UR UR15, R9 ;  /* 0x00000000090fc2ca */ /* 0x000ff600000e0000 */
[----:B------:R-:W-:Y:S02]  /*4ab0*/  @!UPT UIADD3 URZ, UPT, UPT, URZ, URZ, URZ ;  /* 0x000000fffffff290 */ /* 0x000fe4000fffe0ff */
[----:B------:R2:W-:Y:S01]  /*4ac0*/  @!UP1 UTMALDG.3D [UR8], [UR14], desc[UR18] ;  /* 0x000012080e0095b4 */ /* 0x0005e20008011000 */
[----:B------:R2:W-:Y:S01]  /*4ad0*/  @!P4 SYNCS.ARRIVE.TRANS64.RED.A0TR RZ, [UR7+0x48], R25 ;  /* 0x00004819ffffc9a7 */ /* 0x0005e20008300407 */
[----:B------:R-:W-:Y:S01]  /*4ae0*/  UPLOP3.LUT UP1, UPT, UPT, UPT, UPT, 0x80, 0x8 ;  /* 0x000000000008789c */ /* 0x000fe20003f2f070 */
[----:B------:R-:W-:Y:S01]  /*4af0*/  SYNCS.ARRIVE.TRANS64.RED.A1T0 RZ, [UR13], RZ ;  /* 0x000000ffffff79a7 */ /* 0x000fe2000810040d */
[----:B------:R-:W-:Y:S09]  /*4b00*/  @P3 BRA `(.L_x_77) ;  /* 0xfffffff000a03947 */ /* 0x000ff2000383ffff */
[----:B------:R-:W-:-:S04]  /*4b10*/  SHF.L.U32 R2, R29, 0x1f, RZ ;  /* 0x0000001f1d027819 */ /* 0x000fc800000006ff */
[----:B------:R-:W1:Y:S02]  /*4b20*/  SYNCS.PHASECHK.TRANS64.TRYWAIT P0, [UR7+0x50], R2 ;  /* 0x00005002ff0075a7 */ /* 0x000e640008001107 */
[----:B-1----:R-:W-:Y:S05]  /*4b30*/  @!P0 BRA `(.L_x_78) ;  /* 0x0000004c00008947 */ /* 0x002fea0003800000 */
.L_x_166:
[----:B------:R-:W3:Y:S02]  /*4b40*/  SYNCS.PHASECHK.TRANS64.TRYWAIT P0, [UR7+0x58], R2 ;  /* 0x00005802ff0075a7 */ /* 0x000ee40008001107 */
[----:B---3--:R-:W-:Y:S05]  /*4b50*/  @!P0 BRA `(.L_x_79) ;  /* 0x0000004c00108947 */ /* 0x008fea0003800000 */
.L_x_168:
[----:B------:R-:W3:Y:S02]  /*4b60*/  SYNCS.PHASECHK.TRANS64.TRYWAIT P0, [UR7+0x60], R2 ;  /* 0x00006002ff0075a7 */ /* 0x000ee40008001107 */
[----:B---3--:R-:W-:Y:S05]  /*4b70*/  @!P0 BRA `(.L_x_80) ;  /* 0x0000004c00208947 */ /* 0x008fea0003800000 */
.L_x_170:
[----:B-1----:R-:W-:-:S07]  /*4b80*/  MOV R0, UR7 ;  /* 0x0000000700007c02 */ /* 0x002fce0008000f00 */
.L_x_81:
[----:B-1----:R-:W-:-:S04]  /*4b90*/  SHF.L.U32 R2, R29, 0x1f, RZ ;  /* 0x0000001f1d027819 */ /* 0x002fc800000006ff */
[----:B------:R1:W3:Y:S03]  /*4ba0*/  SYNCS.PHASECHK.TRANS64.TRYWAIT P0, [R0+URZ+0x68], R2 ;  /* 0x00006802000075a7 */ /* 0x0002e600080011ff */
[----:B---3--:R-:W-:Y:S05]  /*4bb0*/  @!P0 NANOSLEEP.SYNCS 0x989680 ;  /* 0x009896800000895d */ /* 0x008fea0003900000 */
[----:B------:R-:W3:Y:S02]  /*4bc0*/  @!P0 SYNCS.PHASECHK.TRANS64 P0, [R0+URZ+0x68], R2 ;  /* 0x00006802000085a7 */ /* 0x000ee400080010ff */
[----:B--23--:R-:W-:Y:S05]  /*4bd0*/  @P0 EXIT ;  /* 0x000000000000094d */ /* 0x00cfea0003800000 */
[----:B------:R-:W-:Y:S05]  /*4be0*/  BRA `(.L_x_81) ;  /* 0xfffffffc00e87947 */ /* 0x000fea000383ffff */
.L_x_66:
[----:B------:R-:W-:-:S06]  /*4bf0*/  UISETP.GE.AND UP1, UPT, UR8, 0x4, UPT ;  /* 0x000000040800788c */ /* 0x000fcc000bf26270 */
[----:B------:R-:W-:-:S13]  /*4c00*/  PLOP3.LUT P0, PT, PT, PT, UP1, 0x80, 0x8 ;  /* 0x000000000008781c */ /* 0x000fda0003f0f018 */
[----:B------:R-:W-:Y:S05]  /*4c10*/  @!P0 EXIT ;  /* 0x000000000000894d */ /* 0x000fea0003800000 */
[----:B------:R-:W-:Y:S01]  /*4c20*/  BAR.SYNC.DEFER_BLOCKING 0x6, 0xa0 ;  /* 0x0182800000007b1d */ /* 0x000fe20000010000 */
[C---:B------:R-:W-:Y:S01]  /*4c30*/  IMAD.SHL.U32 R2, R101.reuse, 0x20, RZ ;  /* 0x0000002065027824 */ /* 0x040fe200078e00ff */
[C---:B------:R-:W-:Y:S01]  /*4c40*/  SHF.L.U32 R46, R101.reuse, 0x10, RZ ;  /* 0x00000010652e7819 */ /* 0x040fe200000006ff */
[C---:B------:R-:W-:Y:S01]  /*4c50*/  IMAD.SHL.U32 R100, R101.reuse, 0x4, RZ ;  /* 0x0000000465647824 */ /* 0x040fe200078e00ff */
[C---:B------:R-:W-:Y:S01]  /*4c60*/  LOP3.LUT R102, R101.reuse, 0x60, RZ, 0xc0, !PT ;  /* 0x0000006065667812 */ /* 0x040fe200078ec0ff */
[----:B------:R-:W-:Y:S01]  /*4c70*/  HFMA2 R97, -RZ, RZ, 0, 5.9604644775390625e-08 ;  /* 0x00000001ff617431 */ /* 0x000fe200000001ff */
[----:B------:R-:W-:Y:S02]  /*4c80*/  UMOV UR48, 0x400 ;  /* 0x0000040000307882 */ /* 0x000fe40000000000 */
[----:B------:R-:W1:Y:S01]  /*4c90*/  LDC R91, c[0x0][0x370] ;  /* 0x0000dc00ff5b7b82 */ /* 0x000e620000000800 */
[----:B------:R-:W-:Y:S01]  /*4ca0*/  ULEA UR48, UR37, UR48, 0x18 ;  /* 0x0000003025307291 */ /* 0x000fe2000f8ec0ff */
[----:B------:R-:W-:Y:S01]  /*4cb0*/  LOP3.LUT R3, R2, 0xc0, RZ, 0xc0, !PT ;  /* 0x000000c002037812 */ /* 0x000fe200078ec0ff */
[----:B------:R-:W-:Y:S01]  /*4cc0*/  HFMA2 R95, -RZ, RZ, 0, 0 ;  /* 0x00000000ff5f7431 */ /* 0x000fe200000001ff */
[----:B------:R-:W-:Y:S01]  /*4cd0*/  LOP3.LUT R99, R101, 0x2, RZ, 0xc0, !PT ;  /* 0x0000000265637812 */ /* 0x000fe200078ec0ff */
[----:B------:R-:W-:Y:S01]  /*4ce0*/  UIADD3 UR4, UPT, UPT, UR48, 0x200, URZ ;  /* 0x0000020030047890 */ /* 0x000fe2000fffe0ff */
[----:B------:R-:W-:Y:S01]  /*4cf0*/  LOP3.LUT R100, R3, 0x18, R100, 0xf8, !PT ;  /* 0x0000001803647812 */ /* 0x000fe200078ef864 */
[----:B------:R-:W-:Y:S01]  /*4d00*/  IMAD.MOV.U32 R45, RZ, RZ, RZ ;  /* 0x000000ffff2d7224 */ /* 0x000fe200078e00ff */
[----:B------:R-:W2:Y:S01]  /*4d10*/  LDC R42, c[0x0][0xb0c] ;  /* 0x0002c300ff2a7b82 */ /* 0x000ea20000000800 */
[----:B------:R-:W-:Y:S01]  /*4d20*/  LOP3.LUT R46, R46, 0x600000, RZ, 0xc0, !PT ;  /* 0x006000002e2e7812 */ /* 0x000fe200078ec0ff */
[----:B------:R-:W-:Y:S01]  /*4d30*/  IMAD.MOV.U32 R105, RZ, RZ, RZ ;  /* 0x000000ffff697224 */ /* 0x000fe200078e00ff */
[----:B------:R-:W-:Y:S01]  /*4d40*/  LOP3.LUT R100, R100, 0xf20, R2, 0xf8, !PT ;  /* 0x00000f2064647812 */ /* 0x000fe200078ef802 */
[----:B------:R-:W-:Y:S01]  /*4d50*/  IMAD.U32 R93, RZ, RZ, UR4 ;  /* 0x00000004ff5d7e24 */ /* 0x000fe2000f8e00ff */
[----:B------:R-:W-:Y:S01]  /*4d60*/  LOP3.LUT R101, R101, 0x4, RZ, 0xc0, !PT ;  /* 0x0000000465657812 */ /* 0x000fe200078ec0ff */
[----:B------:R-:W4:Y:S01]  /*4d70*/  LDCU.64 UR52, c[0x0][0x348] ;  /* 0x00006900ff3477ac */ /* 0x000f220008000a00 */
[----:B------:R-:W-:Y:S01]  /*4d80*/  MOV R96, RZ ;  /* 0x000000ff00607202 */ /* 0x000fe20000000f00 */
[----:B------:R-:W1:Y:S01]  /*4d90*/  LDC R89, c[0x0][0xb20] ;  /* 0x0002c800ff597b82 */ /* 0x000e620000000800 */
[----:B------:R-:W3:Y:S01]  /*4da0*/  LDS R0, [UR48+0x130] ;  /* 0x00013030ff007984 */ /* 0x000ee20008000800 */
[----:B------:R-:W-:Y:S01]  /*4db0*/  IMAD R100, R100, 0x2, R93 ;  /* 0x0000000264647824 */ /* 0x000fe200078e025d */
[----:B------:R-:W1:Y:S03]  /*4dc0*/  LDCU.64 UR38, c[0x0][0x888] ;  /* 0x00011100ff2677ac */ /* 0x000e660008000a00 */
[--C-:B------:R-:W-:Y:S01]  /*4dd0*/  IMAD R99, R99, -0x10, R100.reuse ;  /* 0xfffffff063637824 */ /* 0x100fe200078e0264 */
[----:B------:R-:W1:Y:S01]  /*4de0*/  LDCU.64 UR44, c[0x0][0x890] ;  /* 0x00011200ff2c77ac */ /* 0x000e620008000a00 */
[----:B------:R-:W1:Y:S01]  /*4df0*/  LDC R41, c[0x0][0xb30] ;  /* 0x0002cc00ff297b82 */ /* 0x000e620000000800 */
[----:B------:R-:W-:Y:S01]  /*4e00*/  IMAD R98, R101, -0x10, R100 ;  /* 0xfffffff065627824 */ /* 0x000fe200078e0264 */
[----:B------:R-:W-:Y:S01]  /*4e10*/  UMOV UR49, URZ ;  /* 0x000000ff00317c82 */ /* 0x000fe20008000000 */
[----:B------:R-:W-:-:S05]  /*4e20*/  UMOV UR51, URZ ;  /* 0x000000ff00337c82 */ /* 0x000fca0008000000 */
[----:B------:R-:W1:Y:S08]  /*4e30*/  LDC.64 R84, c[0x0][0xb10] ;  /* 0x0002c400ff547b82 */ /* 0x000e700000000a00 */
[----:B------:R-:W1:Y:S08]  /*4e40*/  LDC.64 R38, c[0x0][0xb18] ;  /* 0x0002c600ff267b82 */ /* 0x000e700000000a00 */
[----:B------:R-:W1:Y:S08]  /*4e50*/  LDC.64 R36, c[0x0][0xb28] ;  /* 0x0002ca00ff247b82 */ /* 0x000e700000000a00 */
[----:B------:R-:W1:Y:S01]  /*4e60*/  LDC.64 R82, c[0x0][0x8b0] ;  /* 0x00022c00ff527b82 */ /* 0x000e620000000a00 */
[----:B---3--:R-:W-:-:S07]  /*4e70*/  IMAD.IADD R46, R0, 0x1, R46 ;  /* 0x00000001002e7824 */ /* 0x008fce00078e022e */
[----:B------:R-:W3:Y:S08]  /*4e80*/  LDC.64 R80, c[0x0][0x8a8] ;  /* 0x00022a00ff507b82 */ /* 0x000ef00000000a00 */
[----:B--2-4-:R-:W1:Y:S02]  /*4e90*/  LDC R90, c[0x0][0x374] ;  /* 0x0000dd00ff5a7b82 */ /* 0x014e640000000800 */
.L_x_125:
[----:B------:R-:W-:Y:S02]  /*4ea0*/  LEA R0, R105, UR48, 0x3 ;  /* 0x0000003069007c11 */ /* 0x000fe4000f8e18ff */
[----:B------:R-:W-:Y:S02]  /*4eb0*/  SHF.L.U32 R2, R95, 0x1f, RZ ;  /* 0x0000001f5f027819 */ /* 0x000fe400000006ff */
[----:B-1----:R-:W-:Y:S02]  /*4ec0*/  LEA R16, R105, UR48, 0x4 ;  /* 0x0000003069107c11 */ /* 0x002fe4000f8e20ff */
[----:B------:R-:W2:Y:S02]  /*4ed0*/  SYNCS.PHASECHK.TRANS64.TRYWAIT P0, [R0+URZ+0x80], R2 ;  /* 0x00008002000075a7 */ /* 0x000ea400080011ff */
[----:B--23--:R-:W-:Y:S05]  /*4ee0*/  @!P0 BRA `(.L_x_82) ;  /* 0x00000048005c8947 */ /* 0x00cfea0003800000 */
.L_x_171:
[----:B------:R-:W4:Y:S01]  /*4ef0*/  LDC.64 R10, c[0x0][0xb10] ;  /* 0x0002c400ff0a7b82 */ /* 0x000f220000000a00 */
[----:B------:R-:W3:Y:S01]  /*4f00*/  LDS.128 R16, [R16+0x110] ;  /* 0x0001100010107984 */ /* 0x000ee20000000c00 */
[----:B-1----:R-:W-:Y:S01]  /*4f10*/  ISETP.NE.AND P1, PT, R41, 0x1, PT ;  /* 0x000000012900780c */ /* 0x002fe20003f25270 */
[----:B--2---:R-:W-:Y:S01]  /*4f20*/  VIADD R0, R0, 0x90 ;  /* 0x0000009000007836 */ /* 0x004fe20000000000 */
[----:B------:R-:W-:Y:S04]  /*4f30*/  ISETP.GE.AND P0, PT, R40, 0x1, PT ;  /* 0x000000012800780c */ /* 0x000fe80003f06270 */
[----:B------:R-:W1:Y:S01]  /*4f40*/  LDC.64 R8, c[0x0][0xb18] ;  /* 0x0002c600ff087b82 */ /* 0x000e620000000a00 */
[----:B------:R-:W-:Y:S01]  /*4f50*/  PRMT R0, RZ, 0x654, R0 ;  /* 0x00000654ff007816 */ /* 0x000fe20000000000 */
[----:B------:R-:W-:Y:S01]  /*4f60*/  @!PT LDS RZ, [RZ] ;  /* 0x00000000fffff984 */ /* 0x000fe20000000800 */
[----:B------:R-:W-:Y:S01]  /*4f70*/  @!PT LDS RZ, [RZ] ;  /* 0x00000000fffff984 */ /* 0x000fe20000000800 */
[----:B------:R-:W-:Y:S01]  /*4f80*/  @!PT LDS RZ, [RZ] ;  /* 0x00000000fffff984 */ /* 0x000fe20000000800 */
[----:B------:R-:W-:Y:S01]  /*4f90*/  @!PT LDS RZ, [RZ] ;  /* 0x00000000fffff984 */ /* 0x000fe20000000800 */
[----:B------:R2:W-:Y:S06]  /*4fa0*/  MEMBAR.ALL.CTA ;  /* 0x0000000000007992 */ /* 0x0005ec0000008000 */
[----:B--2---:R-:W2:Y:S01]  /*4fb0*/  FENCE.VIEW.ASYNC.S ;  /* 0x00000000000073c6 */ /* 0x004ea20000000000 */
[----:B------:R-:W1:Y:S08]  /*4fc0*/  @!P1 LDC R12, c[0x0][0xb20] ;  /* 0x0002c800ff0c9b82 */ /* 0x000e700000000800 */
[----:B------:R-:W1:Y:S01]  /*4fd0*/  @!P1 LDC R7, c[0x0][0xb0c] ;  /* 0x0002c300ff079b82 */ /* 0x000e620000000800 */
[----:B--2---:R2:W-:Y:S01]  /*4fe0*/  SYNCS.ARRIVE.TRANS64.RED.A1T0 RZ, [R0+URZ], RZ ;  /* 0x000000ff00ff79a7 */ /* 0x0045e200081004ff */
[----:B---3--:R-:W-:Y:S04]  /*4ff0*/  LOP3.LUT P4, RZ, R18, 0x1, RZ, 0xc0, !PT ;  /* 0x0000000112ff7812 */ /* 0x008fe8000788c0ff */
[----:B------:R-:W-:Y:S09]  /*5000*/  P2R R103, PR, RZ, 0x10 ;  /* 0x00000010ff677803 */ /* 0x000ff20000000000 */
[----:B------:R-:W-:Y:S02]  /*5010*/  @P4 MOV R44, R16 ;  /* 0x00000010002c4202 */ /* 0x000fe40000000f00 */
[----:B------:R-:W-:Y:S01]  /*5020*/  @P4 LOP3.LUT R43, R17, 0xffff, RZ, 0xc0, !PT ;  /* 0x0000ffff112b4812 */ /* 0x000fe200078ec0ff */
[----:B--2-4-:R-:W-:Y:S06]  /*5030*/  @!P0 BRA `(.L_x_83) ;  /* 0x0000000000a48947 */ /* 0x014fec0003800000 */
[----:B------:R-:W-:Y:S01]  /*5040*/  IMAD.HI.U32 R0, R90, R39, RZ ;  /* 0x000000275a007227 */ /* 0x000fe200078e00ff */
[----:B------:R-:W-:Y:S02]  /*5050*/  ISETP.NE.AND P0, PT, R38, 0x1, PT ;  /* 0x000000012600780c */ /* 0x000fe40003f05270 */
[----:B------:R-:W-:Y:S01]  /*5060*/  ISETP.NE.AND P2, PT, R40, 0x1, PT ;  /* 0x000000012800780c */ /* 0x000fe20003f45270 */
[----:B------:R-:W-:Y:S01]  /*5070*/  IMAD.HI.U32 R4, R91, R84, RZ ;  /* 0x000000545b047227 */ /* 0x000fe200078e00ff */
[----:B------:R-:W-:Y:S02]  /*5080*/  SHF.R.U32.HI R0, RZ, R89, R0 ;  /* 0x00000059ff007219 */ /* 0x000fe40000011600 */
[----:B------:R-:W-:Y:S01]  /*5090*/  ISETP.NE.AND P3, PT, R42, 0x1, PT ;  /* 0x000000012a00780c */ /* 0x000fe20003f65270 */
[----:B------:R-:W-:Y:S01]  /*50a0*/  IMAD.HI.U32 R6, R43, R39, RZ ;  /* 0x000000272b067227 */ /* 0x000fe200078e00ff */
[-C--:B------:R-:W-:Y:S02]  /*50b0*/  SHF.R.U32.HI R4, RZ, R85.reuse, R4 ;  /* 0x00000055ff047219 */ /* 0x080fe40000011604 */
[----:B------:R-:W-:Y:S01]  /*50c0*/  SEL R0, R90, R0, !P0 ;  /* 0x000000005a007207 */ /* 0x000fe20004000000 */
[----:B------:R-:W-:Y:S01]  /*50d0*/  IMAD.HI.U32 R5, R44, R84, RZ ;  /* 0x000000542c057227 */ /* 0x000fe200078e00ff */
[----:B------:R-:W-:Y:S03]  /*50e0*/  SEL R4, R91, R4, !P3 ;  /* 0x000000045b047207 */ /* 0x000fe60005800000 */
[-C--:B------:R-:W-:Y:S01]  /*50f0*/  IMAD.HI.U32 R3, R0, R36.reuse, RZ ;  /* 0x0000002400037227 */ /* 0x080fe200078e00ff */
[----:B------:R-:W-:Y:S03]  /*5100*/  SHF.R.U32.HI R5, RZ, R85, R5 ;  /* 0x00000055ff057219 */ /* 0x000fe60000011605 */
[----:B------:R-:W-:Y:S01]  /*5110*/  IMAD.HI.U32 R2, R4, R36, RZ ;  /* 0x0000002404027227 */ /* 0x000fe200078e00ff */
[----:B------:R-:W-:Y:S02]  /*5120*/  @P2 SHF.R.U32.HI R0, RZ, R37, R3 ;  /* 0x00000025ff002219 */ /* 0x000fe40000011603 */
[----:B------:R-:W-:Y:S02]  /*5130*/  SHF.R.U32.HI R3, RZ, R89, R6 ;  /* 0x00000059ff037219 */ /* 0x000fe40000011606 */
[----:B------:R-:W-:Y:S01]  /*5140*/  @P2 SHF.R.U32.HI R4, RZ, R37, R2 ;  /* 0x00000025ff042219 */ /* 0x000fe20000011602 */
[----:B------:R-:W-:Y:S01]  /*5150*/  IMAD R0, R40, R0, RZ ;  /* 0x0000000028007224 */ /* 0x000fe200078e02ff */
[----:B------:R-:W-:Y:S02]  /*5160*/  SEL R3, R43, R3, !P0 ;  /* 0x000000032b037207 */ /* 0x000fe40004000000 */
[----:B------:R-:W-:Y:S01]  /*5170*/  SEL R2, R44, R5, !P3 ;  /* 0x000000052c027207 */ /* 0x000fe20005800000 */
[----:B------:R-:W-:Y:S01]  /*5180*/  IMAD R5, R40, R4, RZ ;  /* 0x0000000428057224 */ /* 0x000fe200078e02ff */
[C---:B------:R-:W-:Y:S01]  /*5190*/  ISETP.GE.AND P0, PT, R3.reuse, R0, PT ;  /* 0x000000000300720c */ /* 0x040fe20003f06270 */
[C---:B------:R-:W-:Y:S03]  /*51a0*/  IMAD.HI.U32 R0, R3.reuse, R36, RZ ;  /* 0x0000002403007227 */ /* 0x040fe600078e00ff */
[C---:B------:R-:W-:Y:S02]  /*51b0*/  ISETP.GE.OR P0, PT, R2.reuse, R5, P0 ;  /* 0x000000050200720c */ /* 0x040fe40000706670 */
[----:B------:R-:W-:Y:S04]  /*51c0*/  SHF.R.U32.HI R0, RZ, R37, R0 ;  /* 0x00000025ff007219 */ /* 0x000fe80000011600 */
[C---:B------:R-:W-:Y:S05]  /*51d0*/  SEL R6, R3.reuse, R0, !P2 ;  /* 0x0000000003067207 */ /* 0x040fea0005000000 */
        /* <DEDUP_REMOVED lines=14> */
[----:B------:R-:W-:Y:S07]  /*52c0*/  IMAD R43, R3, R38, R43 ;  /* 0x00000026032b7224 */ /* 0x000fee00078e022b */
.L_x_83:
[----:B-1----:R-:W-:Y:S01]  /*52d0*/  @!P1 ISETP.NE.AND P0, PT, R8, 0x1, PT ;  /* 0x000000010800980c */ /* 0x002fe20003f05270 */
[----:B------:R-:W-:Y:S01]  /*52e0*/  @!P1 IMAD.HI.U32 R2, R43, R9, RZ ;  /* 0x000000092b029227 */ /* 0x000fe200078e00ff */
[----:B------:R-:W-:Y:S01]  /*52f0*/  R2UR UR42, R15 ;  /* 0x000000000f2a72ca */ /* 0x000fe200000e0000 */
[----:B------:R-:W-:Y:S01]  /*5300*/  BSSY.RECONVERGENT B6, `(.L_x_84) ;  /* 0x0000031000067945 */ /* 0x000fe20003800200 */
[----:B------:R-:W-:Y:S01]  /*5310*/  R2UR UR41, R14 ;  /* 0x000000000e2972ca */ /* 0x000fe200000e0000 */
[C---:B------:R-:W-:Y:S01]  /*5320*/  @!P1 IMAD.HI.U32 R0, R44.reuse, R10, RZ ;  /* 0x0000000a2c009227 */ /* 0x040fe200078e00ff */
[----:B------:R-:W-:Y:S02]  /*5330*/  @!P1 SHF.R.U32.HI R2, RZ, R12, R2 ;  /* 0x0000000cff029219 */ /* 0x000fe40000011602 */
[----:B------:R-:W-:Y:S01]  /*5340*/  @!P1 ISETP.NE.AND P2, PT, R7, 0x1, PT ;  /* 0x000000010700980c */ /* 0x000fe20003f45270 */
[----:B------:R-:W-:Y:S01]  /*5350*/  VIADD R105, R105, 0x1 ;  /* 0x0000000169697836 */ /* 0x000fe20000000000 */
[----:B------:R-:W-:Y:S02]  /*5360*/  @!P1 SEL R2, R43, R2, !P0 ;  /* 0x000000022b029207 */ /* 0x000fe40004000000 */
[----:B------:R-:W-:Y:S02]  /*5370*/  @!P1 SHF.R.U32.HI R0, RZ, R11, R0 ;  /* 0x0000000bff009219 */ /* 0x000fe40000011600 */
[----:B------:R-:W-:Y:S01]  /*5380*/  LOP3.LUT P0, RZ, R93, 0x1b0, RZ, 0xc0, !PT ;  /* 0x000001b05dff7812 */ /* 0x000fe2000780c0ff */
[----:B------:R-:W-:Y:S01]  /*5390*/  USHF.L.U32 UR42, UR42, 0x7, URZ ;  /* 0x000000072a2a7899 */ /* 0x000fe200080006ff */
[----:B------:R-:W-:Y:S01]  /*53a0*/  @!P1 SEL R3, R44, R0, !P2 ;  /* 0x000000002c039207 */ /* 0x000fe20005000000 */
[----:B------:R-:W-:Y:S01]  /*53b0*/  USHF.L.U32 UR41, UR41, 0x7, URZ ;  /* 0x0000000729297899 */ /* 0x000fe200080006ff */
[----:B------:R-:W-:Y:S03]  /*53c0*/  @P4 SHF.R.U32.HI R94, RZ, 0x10, R17 ;  /* 0x00000010ff5e4819 */ /* 0x000fe60000011611 */
[----:B------:R-:W-:Y:S02]  /*53d0*/  @!P1 IMAD.IADD R0, R2, 0x1, -R3 ;  /* 0x0000000102009824 */ /* 0x000fe400078e0a03 */
[----:B------:R-:W-:Y:S02]  /*53e0*/  @!P1 IMAD.IADD R2, R3, 0x1, -R2 ;  /* 0x0000000103029824 */ /* 0x000fe400078e0a02 */
[----:B------:R-:W-:Y:S02]  /*53f0*/  @!P1 IMAD R44, R0, R7, R44 ;  /* 0x00000007002c9224 */ /* 0x000fe400078e022c */
[----:B------:R-:W-:Y:S01]  /*5400*/  @!P1 IMAD R43, R2, R8, R43 ;  /* 0x00000008022b9224 */ /* 0x000fe200078e022b */
[----:B------:R-:W-:Y:S06]  /*5410*/  @!P0 BRA `(.L_x_85) ;  /* 0x00000000007c8947 */ /* 0x000fec0003800000 */
[----:B------:R-:W1:Y:S01]  /*5420*/  LDCU.64 UR8, c[0x4][0x80] ;  /* 0x01001000ff0877ac */ /* 0x000e620008000a00 */
[----:B------:R-:W-:Y:S01]  /*5430*/  MOV R2, 0x0 ;  /* 0x0000000000027802 */ /* 0x000fe20000000f00 */
[----:B------:R-:W-:Y:S02]  /*5440*/  HFMA2 R12, -RZ, RZ, 0, 5.9604644775390625e-08 ;  /* 0x00000001ff0c7431 */ /* 0x000fe400000001ff */
[----:B------:R-:W-:Y:S01]  /*5450*/  IMAD.MOV.U32 R8, RZ, RZ, 0x70 ;  /* 0x00000070ff087424 */ /* 0x000fe200078e00ff */
[----:B------:R2:W3:Y:S01]  /*5460*/  LDC.64 R14, c[0x4][R2] ;  /* 0x01000000020e7b82 */ /* 0x0004e20000000a00 */
[----:B------:R-:W4:Y:S01]  /*5470*/  LDCU.64 UR6, c[0x4][0x88] ;  /* 0x01001100ff0677ac */ /* 0x000f220008000a00 */
[----:B------:R-:W-:Y:S01]  /*5480*/  IMAD.MOV.U32 R13, RZ, RZ, RZ ;  /* 0x000000ffff0d7224 */ /* 0x000fe200078e00ff */
[----:B------:R-:W2:Y:S01]  /*5490*/  LDCU.64 UR4, c[0x4][0x8] ;  /* 0x01000100ff0477ac */ /* 0x000ea20008000a00 */
[----:B-1----:R-:W-:Y:S01]  /*54a0*/  MOV R5, UR9 ;  /* 0x0000000900057c02 */ /* 0x002fe20008000f00 */
[----:B------:R-:W-:Y:S01]  /*54b0*/  IMAD.U32 R4, RZ, RZ, UR8 ;  /* 0x00000008ff047e24 */ /* 0x000fe2000f8e00ff */
[----:B----4-:R-:W-:Y:S01]  /*54c0*/  MOV R7, UR7 ;  /* 0x0000000700077c02 */ /* 0x010fe20008000f00 */
[----:B------:R-:W-:Y:S01]  /*54d0*/  IMAD.U32 R6, RZ, RZ, UR6 ;  /* 0x00000006ff067e24 */ /* 0x000fe2000f8e00ff */
[----:B--2---:R-:W-:Y:S01]  /*54e0*/  MOV R11, UR5 ;  /* 0x00000005000b7c02 */ /* 0x004fe20008000f00 */
[----:B------:R-:W-:Y:S02]  /*54f0*/  IMAD.U32 R10, RZ, RZ, UR4 ;  /* 0x00000004ff0a7e24 */ /* 0x000fe4000f8e00ff */
[----:B------:R-:W-:Y:S07]  /*5500*/  LEPC R20, `(.L_x_86) ;  /* 0x000000001014794e */ /* 0x000fee0000000000 */
[----:B---3-5:R-:W-:Y:S05]  /*5510*/  CALL.ABS.NOINC R14 ;  /* 0x000000000e007343 */ /* 0x028fea0003c00000 */
.L_x_86:
[----:B------:R-:W1:Y:S01]  /*5520*/  LDCU.64 UR8, c[0x4][0x80] ;  /* 0x01001000ff0877ac */ /* 0x000e620008000a00 */
[----:B------:R-:W2:Y:S01]  /*5530*/  LDC.64 R2, c[0x4][R2] ;  /* 0x0100000002027b82 */ /* 0x000ea20000000a00 */
[----:B------:R-:W-:Y:S02]  /*5540*/  HFMA2 R12, -RZ, RZ, 0, 5.9604644775390625e-08 ;  /* 0x00000001ff0c7431 */ /* 0x000fe400000001ff */
[----:B------:R-:W-:Y:S02]  /*5550*/  IMAD.MOV.U32 R8, RZ, RZ, 0x70 ;  /* 0x00000070ff087424 */ /* 0x000fe400078e00ff */
[----:B------:R-:W-:Y:S01]  /*5560*/  IMAD.MOV.U32 R13, RZ, RZ, RZ ;  /* 0x000000ffff0d7224 */ /* 0x000fe200078e00ff */
[----:B------:R-:W3:Y:S01]  /*5570*/  LDCU.64 UR6, c[0x4][0x88] ;  /* 0x01001100ff0677ac */ /* 0x000ee20008000a00 */
[----:B------:R-:W4:Y:S01]  /*5580*/  LDCU.64 UR4, c[0x4][0x8] ;  /* 0x01000100ff0477ac */ /* 0x000f220008000a00 */
[----:B-1----:R-:W-:Y:S02]  /*5590*/  MOV R4, UR8 ;  /* 0x0000000800047c02 */ /* 0x002fe40008000f00 */
[----:B------:R-:W-:Y:S02]  /*55a0*/  MOV R5, UR9 ;  /* 0x0000000900057c02 */ /* 0x000fe40008000f00 */
[----:B---3--:R-:W-:Y:S01]  /*55b0*/  MOV R7, UR7 ;  /* 0x0000000700077c02 */ /* 0x008fe20008000f00 */
[----:B------:R-:W-:Y:S01]  /*55c0*/  IMAD.U32 R6, RZ, RZ, UR6 ;  /* 0x00000006ff067e24 */ /* 0x000fe2000f8e00ff */
[----:B----4-:R-:W-:Y:S01]  /*55d0*/  MOV R11, UR5 ;  /* 0x00000005000b7c02 */ /* 0x010fe20008000f00 */
[----:B------:R-:W-:Y:S02]  /*55e0*/  IMAD.U32 R10, RZ, RZ, UR4 ;  /* 0x00000004ff0a7e24 */ /* 0x000fe4000f8e00ff */
[----:B------:R-:W-:Y:S07]  /*55f0*/  LEPC R20, `(.L_x_85) ;  /* 0x000000001014794e */ /* 0x000fee0000000000 */
[----:B--2---:R-:W-:Y:S05]  /*5600*/  CALL.ABS.NOINC R2 ;  /* 0x0000000002007343 */ /* 0x004fea0003c00000 */
.L_x_85:
[----:B------:R-:W-:Y:S05]  /*5610*/  BSYNC.RECONVERGENT B6 ;  /* 0x0000000000067941 */ /* 0x000fea0003800200 */
.L_x_84:
[----:B------:R-:W-:Y:S01]  /*5620*/  ISETP.NE.U32.AND P4, PT, R82, RZ, PT ;  /* 0x000000ff5200720c */ /* 0x000fe20003f85070 */
[----:B------:R-:W-:Y:S01]  /*5630*/  UISETP.NE.AND UP2, UPT, UR50, URZ, UPT ;  /* 0x000000ff3200728c */ /* 0x000fe2000bf45270 */
[----:B------:R-:W-:Y:S01]  /*5640*/  ISETP.NE.U32.AND P2, PT, RZ, UR38, PT ;  /* 0x00000026ff007c0c */ /* 0x000fe2000bf45070 */
[----:B------:R-:W-:Y:S01]  /*5650*/  UISETP.NE.U32.AND UP1, UPT, UR44, URZ, UPT ;  /* 0x000000ff2c00728c */ /* 0x000fe2000bf25070 */
[----:B------:R-:W-:Y:S01]  /*5660*/  ISETP.NE.AND.EX P4, PT, R83, RZ, PT, P4 ;  /* 0x000000ff5300720c */ /* 0x000fe20003f85340 */
[----:B------:R-:W-:Y:S01]  /*5670*/  UPLOP3.LUT UP0, UPT, UPT, UPT, UPT, 0x40, 0x4 ;  /* 0x000000000004789c */ /* 0x000fe20003f0e870 */
[----:B------:R-:W-:Y:S01]  /*5680*/  ISETP.NE.AND.EX P2, PT, RZ, UR39, PT, P2 ;  /* 0x00000027ff007c0c */ /* 0x000fe2000bf45320 */
[----:B------:R-:W-:Y:S01]  /*5690*/  UISETP.NE.AND.EX UP1, UPT, UR45, URZ, UPT, UP1 ;  /* 0x000000ff2d00728c */ /* 0x000fe2000bf25310 */
[----:B------:R-:W-:Y:S04]  /*56a0*/  PLOP3.LUT P1, PT, PT, PT, UP2, 0x80, 0x8 ;  /* 0x000000000008781c */ /* 0x000fe80003f2f028 */
[----:B------:R-:W-:Y:S06]  /*56b0*/  @UP2 UPLOP3.LUT UP0, UPT, UPT, UPT, UP1, 0x80, 0x8 ;  /* 0x000000000008289c */ /* 0x000fec0003f0f010 */
[----:B------:R-:W-:Y:S01]  /*56c0*/  PLOP3.LUT P0, PT, PT, PT, UP0, 0x80, 0x8 ;  /* 0x000000000008781c */ /* 0x000fe20003f0f008 */
[----:B------:R-:W-:Y:S01]  /*56d0*/  @!UPT UIADD3 URZ, UPT, UPT, URZ, URZ, URZ ;  /* 0x000000fffffff290 */ /* 0x000fe2000fffe0ff */
[----:B------:R-:W-:Y:S11]  /*56e0*/  BRA.U !UP1, `(.L_x_87) ;  /* 0x0000000109387547 */ /* 0x000ff6000b800000 */
[----:B------:R-:W-:Y:S01]  /*56f0*/  UISETP.NE.U32.AND UP0, UPT, UR38, URZ, UPT ;  /* 0x000000ff2600728c */ /* 0x000fe2000bf05070 */
[----:B------:R-:W-:Y:S02]  /*5700*/  HFMA2 R0, -RZ, RZ, 0, 5.9604644775390625e-08 ;  /* 0x00000001ff007431 */ /* 0x000fe400000001ff */
[----:B------:R-:W-:Y:S01]  /*5710*/  IMAD.MOV.U32 R88, RZ, RZ, 0x1 ;  /* 0x00000001ff587424 */ /* 0x000fe200078e00ff */
[----:B------:R-:W-:Y:S06]  /*5720*/  UISETP.NE.AND.EX UP0, UPT, UR39, URZ, UPT, UP0 ;  /* 0x000000ff2700728c */ /* 0x000fec000bf05300 */
[----:B------:R-:W-:Y:S05]  /*5730*/  PLOP3.LUT P3, PT, PT, PT, UP0, 0x80, 0x8 ;  /* 0x000000000008781c */ /* 0x000fea0003f6f008 */
[----:B------:R-:W1:Y:S01]  /*5740*/  @UP0 LDCU.64 UR6, c[0x0][0x888] ;  /* 0x00011100ff0607ac */ /* 0x000e620008000a00 */
[----:B------:R-:W-:Y:S07]  /*5750*/  @UP0 UIMAD UR4, UR36, UR44, URZ ;  /* 0x0000002c240402a4 */ /* 0x000fee000f8e02ff */
[----:B------:R-:W-:Y:S01]  /*5760*/  @!P3 PRMT R88, R0, 0x7610, R88 ;  /* 0x000076100058b816 */ /* 0x000fe20000000058 */
[----:B-1----:R-:W-:Y:S03]  /*5770*/  @UP0 UIMAD.WIDE UR6, UR4, 0x4, UR6 ;  /* 0x00000004040608a5 */ /* 0x002fe6000f8e0206 */
[----:B------:R-:W1:Y:S03]  /*5780*/  @!UP0 LDCU UR4, c[0x0][0x880] ;  /* 0x00011000ff0487ac */ /* 0x000e660008000800 */
[----:B------:R-:W-:Y:S01]  /*5790*/  IMAD.U32 R2, RZ, RZ, UR6 ;  /* 0x00000006ff027e24 */ /* 0x000fe2000f8e00ff */
[----:B------:R-:W-:Y:S05]  /*57a0*/  MOV R3, UR7 ;  /* 0x0000000700037c02 */ /* 0x000fea0008000f00 */
[----:B-----5:R2:W5:Y:S02]  /*57b0*/  @P3 LDG.E R49, desc[UR46][R2.64] ;  /* 0x0000002e02313981 */ /* 0x020564000c1e1900 */
[----:B-12---:R-:W-:Y:S02]  /*57c0*/  @!P3 IMAD.U32 R49, RZ, RZ, UR4 ;  /* 0x00000004ff31be24 */ /* 0x006fe4000f8e00ff */
.L_x_87:
[----:B------:R-:W-:Y:S05]  /*57d0*/  @!P4 BRA `(.L_x_88) ;  /* 0x000000000020c947 */ /* 0x000fea0003800000 */
[----:B------:R-:W-:Y:S04]  /*57e0*/  ISETP.NE.U32.AND P3, PT, R80, RZ, PT ;  /* 0x000000ff5000720c */ /* 0x000fe80003f65070 */
[----:B------:R-:W-:Y:S11]  /*57f0*/  ISETP.NE.AND.EX P3, PT, R81, RZ, PT, P3 ;  /* 0x000000ff5100720c */ /* 0x000ff60003f65330 */
[----:B------:R-:W-:Y:S02]  /*5800*/  @!UPT UIADD3 URZ, UPT, UPT, URZ, URZ, URZ ;  /* 0x000000fffffff290 */ /* 0x000fe4000fffe0ff */
[----:B------:R-:W1:Y:S01]  /*5810*/  @P3 LDC.64 R2, c[0x0][0x8a8] ;  /* 0x00022a00ff023b82 */ /* 0x000e620000000a00 */
[----:B------:R-:W-:Y:S04]  /*5820*/  @P3 IMAD R0, R82, UR36, RZ ;  /* 0x0000002452003c24 */ /* 0x000fe8000f8e02ff */
[----:B-1----:R-:W-:Y:S05]  /*5830*/  @P3 IMAD.WIDE R2, R0, 0x4, R2 ;  /* 0x0000000400023825 */ /* 0x002fea00078e0202 */
[----:B-----5:R1:W5:Y:S02]  /*5840*/  @P3 LDG.E R47, desc[UR46][R2.64] ;  /* 0x0000002e022f3981 */ /* 0x020364000c1e1900 */
[----:B-1----:R-:W2:Y:S02]  /*5850*/  @!P3 LDC R47, c[0x0][0x8a0] ;  /* 0x00022800ff2fbb82 */ /* 0x002ea40000000800 */
.L_x_88:
[----:B-----5:R-:W-:Y:S01]  /*5860*/  FSETP.NEU.AND P3, PT, R49, RZ, PT ;  /* 0x000000ff3100720b */ /* 0x020fe20003f6d000 */
[----:B------:R-:W-:Y:S01]  /*5870*/  BSSY B1, `(.L_x_89) ;  /* 0x0000039000017945 */ /* 0x000fe20003800000 */
[----:B------:R-:W-:Y:S01]  /*5880*/  SEL R3, RZ, 0xffffffff, P2 ;  /* 0xffffffffff037807 */ /* 0x000fe20001000000 */
[----:B------:R-:W-:Y:S01]  /*5890*/  IMAD.MOV.U32 R66, RZ, RZ, 0x1 ;  /* 0x00000001ff427424 */ /* 0x000fe200078e00ff */
[----:B------:R-:W-:Y:S01]  /*58a0*/  @P1 LOP3.LUT P2, RZ, R88, 0xff, RZ, 0xc0, !PT ;  /* 0x000000ff58ff1812 */ /* 0x000fe2000784c0ff */
[----:B------:R-:W-:Y:S01]  /*58b0*/  IMAD R48, R45, 0x80, R46 ;  /* 0x000000802d307824 */ /* 0x000fe200078e022e */
[----:B------:R-:W-:Y:S01]  /*58c0*/  @P1 SEL R0, RZ, 0xffffffff, P3 ;  /* 0xffffffffff001807 */ /* 0x000fe20001800000 */
[----:B------:R-:W-:Y:S01]  /*58d0*/  IMAD R106, R101, -0x10, R99 ;  /* 0xfffffff0656a7824 */ /* 0x000fe200078e0263 */
[----:B------:R-:W-:Y:S01]  /*58e0*/  LOP3.LUT R97, R97, 0x1, RZ, 0x3c, !PT ;  /* 0x0000000161617812 */ /* 0x000fe200078e3cff */
[----:B------:R-:W-:Y:S01]  /*58f0*/  IMAD.MOV.U32 R65, RZ, RZ, RZ ;  /* 0x000000ffff417224 */ /* 0x000fe200078e00ff */
[----:B------:R-:W-:Y:S02]  /*5900*/  @P0 SEL R0, R3, R0, !P2 ;  /* 0x0000000003000207 */ /* 0x000fe40005000000 */
[----:B------:R-:W-:Y:S02]  /*5910*/  CS2R R78, SRZ ;  /* 0x00000000004e7805 */ /* 0x000fe4000001ff00 */
[----:B------:R-:W-:Y:S02]  /*5920*/  LEA R64, R45, UR48, 0x3 ;  /* 0x000000302d407c11 */ /* 0x000fe4000f8e18ff */
[----:B------:R-:W-:Y:S02]  /*5930*/  CS2R R76, SRZ ;  /* 0x00000000004c7805 */ /* 0x000fe4000001ff00 */
[----:B------:R-:W-:Y:S02]  /*5940*/  @P1 LOP3.LUT R0, R0, 0x1, RZ, 0xc0, !PT ;  /* 0x0000000100001812 */ /* 0x000fe400078ec0ff */
[----:B------:R-:W-:Y:S02]  /*5950*/  CS2R R70, SRZ ;  /* 0x0000000000467805 */ /* 0x000fe4000001ff00 */
[----:B------:R-:W-:Y:S02]  /*5960*/  PLOP3.LUT P2, PT, PT, PT, UP1, 0x80, 0x8 ;  /* 0x000000000008781c */ /* 0x000fe40003f4f018 */
[----:B------:R-:W-:Y:S02]  /*5970*/  CS2R R68, SRZ ;  /* 0x0000000000447805 */ /* 0x000fe4000001ff00 */
[----:B------:R-:W-:Y:S02]  /*5980*/  ISETP.NE.U32.OR P5, PT, R0, 0x1, !P1 ;  /* 0x000000010000780c */ /* 0x000fe40004fa5470 */
[----:B------:R-:W-:Y:S02]  /*5990*/  CS2R R62, SRZ ;  /* 0x00000000003e7805 */ /* 0x000fe4000001ff00 */
[----:B------:R-:W-:Y:S02]  /*59a0*/  LOP3.LUT P4, R104, R88, 0xff, RZ, 0xc0, !PT ;  /* 0x000000ff58687812 */ /* 0x000fe4000788c0ff */
[----:B------:R-:W-:Y:S02]  /*59b0*/  CS2R R60, SRZ ;  /* 0x00000000003c7805 */ /* 0x000fe4000001ff00 */
[----:B------:R-:W-:Y:S02]  /*59c0*/  SEL R2, RZ, 0xffffffff, P3 ;  /* 0xffffffffff027807 */ /* 0x000fe40001800000 */
[----:B------:R-:W-:Y:S02]  /*59d0*/  CS2R R58, SRZ ;  /* 0x00000000003a7805 */ /* 0x000fe4000001ff00 */
[----:B------:R-:W-:Y:S02]  /*59e0*/  P2R R107, PR, RZ, 0x20 ;  /* 0x00000020ff6b7803 */ /* 0x000fe40000000000 */
[----:B------:R-:W-:Y:S02]  /*59f0*/  CS2R R56, SRZ ;  /* 0x0000000000387805 */ /* 0x000fe4000001ff00 */
[----:B------:R-:W-:Y:S02]  /*5a00*/  @P2 SEL R2, R3, R2, !P4 ;  /* 0x0000000203022207 */ /* 0x000fe40006000000 */
[----:B------:R-:W-:Y:S02]  /*5a10*/  @P5 SHF.L.U32 R0, R97, 0x1f, RZ ;  /* 0x0000001f61005819 */ /* 0x000fe400000006ff */
[----:B------:R-:W-:Y:S02]  /*5a20*/  LOP3.LUT R2, R2, 0x1, RZ, 0xc0, !PT ;  /* 0x0000000102027812 */ /* 0x000fe400078ec0ff */
[----:B------:R1:W3:Y:S02]  /*5a30*/  @P5 SYNCS.PHASECHK.TRANS64.TRYWAIT P1, [UR48+0x30], R0 ;  /* 0x00003000ff0055a7 */ /* 0x0002e40008021130 */
[----:B------:R-:W-:Y:S04]  /*5a40*/  ISETP.NE.U32.AND P2, PT, R2, 0x1, PT ;  /* 0x000000010200780c */ /* 0x000fe80003f45070 */
[----:B------:R-:W-:Y:S02]  /*5a50*/  P2R R67, PR, RZ, 0x4 ;  /* 0x00000004ff437803 */ /* 0x000fe40000000000 */
[----:B-1----:R-:W-:Y:S04]  /*5a60*/  SHF.L.U32 R0, R96, 0x1f, RZ ;  /* 0x0000001f60007819 */ /* 0x002fe800000006ff */
[----:B------:R1:W4:Y:S01]  /*5a70*/  SYNCS.PHASECHK.TRANS64.TRYWAIT P0, [R64+URZ+0xa0], R0 ;  /* 0x0000a000400075a7 */ /* 0x00032200080011ff */
[----:B---3--:R-:W-:Y:S01]  /*5a80*/  @P5 SEL R66, RZ, 0x1, !P1 ;  /* 0x00000001ff425807 */ /* 0x008fe20004800000 */
[----:B-1----:R-:W-:Y:S06]  /*5a90*/  @!P5 BRA `(.L_x_90) ;  /* 0x000000000058d947 */ /* 0x002fec0003800000 */
[----:B------:R-:W-:Y:S01]  /*5aa0*/  IMAD.MOV.U32 R79, RZ, RZ, RZ ;  /* 0x000000ffff4f7224 */ /* 0x000fe200078e00ff */
[----:B------:R-:W-:Y:S01]  /*5ab0*/  ISETP.NE.AND P1, PT, R66, RZ, PT ;  /* 0x000000ff4200720c */ /* 0x000fe20003f25270 */
[----:B------:R-:W-:Y:S01]  /*5ac0*/  BSSY B0, `(.L_x_91) ;  /* 0x000000c000007945 */ /* 0x000fe20003800000 */
[----:B------:R-:W-:Y:S02]  /*5ad0*/  CS2R R58, SRZ ;  /* 0x00000000003a7805 */ /* 0x000fe4000001ff00 */
[----:B------:R-:W-:Y:S02]  /*5ae0*/  CS2R R56, SRZ ;  /* 0x0000000000387805 */ /* 0x000fe4000001ff00 */
[----:B------:R-:W-:Y:S02]  /*5af0*/  CS2R R62, SRZ ;  /* 0x00000000003e7805 */ /* 0x000fe4000001ff00 */
[----:B------:R-:W-:Y:S02]  /*5b00*/  CS2R R60, SRZ ;  /* 0x00000000003c7805 */ /* 0x000fe4000001ff00 */
[----:B------:R-:W-:Y:S02]  /*5b10*/  CS2R R70, SRZ ;  /* 0x0000000000467805 */ /* 0x000fe4000001ff00 */
[----:B------:R-:W-:Y:S02]  /*5b20*/  CS2R R68, SRZ ;  /* 0x0000000000447805 */ /* 0x000fe4000001ff00 */
[----:B------:R-:W-:Y:S01]  /*5b30*/  CS2R R76, SRZ ;  /* 0x00000000004c7805 */ /* 0x000fe2000001ff00 */
[----:B------:R-:W-:Y:S06]  /*5b40*/  @P1 BRA `(.L_x_92) ;  /* 0x00000000000c1947 */ /* 0x000fec0003800000 */
[----:B------:R-:W-:Y:S04]  /*5b50*/  SHF.L.U32 R3, R97, 0x1f, RZ ;  /* 0x0000001f61037819 */ /* 0x000fe800000006ff */
[----:B------:R-:W1:Y:S02]  /*5b60*/  SYNCS.PHASECHK.TRANS64.TRYWAIT P1, [UR48+0x30], R3 ;  /* 0x00003003ff0075a7 */ /* 0x000e640008021130 */
[----:B-1----:R-:W-:Y:S05]  /*5b70*/  @!P1 BRA `(.L_x_93) ;  /* 0x0000003c004c9947 */ /* 0x002fea0003800000 */
.L_x_92:
[----:B------:R-:W-:Y:S05]  /*5b80*/  BSYNC B0 ;  /* 0x0000000000007941 */ /* 0x000fea0003800000 */
.L_x_91:
[----:B------:R-:W-:Y:S01]  /*5b90*/  ISETP.NE.AND P1, PT, R67, RZ, PT ;  /* 0x000000ff4300720c */ /* 0x000fe20003f25270 */
[----:B------:R-:W-:Y:S11]  /*5ba0*/  HFMA2 R65, -RZ, RZ, 0, 5.9604644775390625e-08 ;  /* 0x00000001ff417431 */ /* 0x000ff600000001ff */
[----:B------:R-:W-:Y:S01]  /*5bb0*/  @!UPT UIADD3 URZ, UPT, UPT, URZ, URZ, URZ ;  /* 0x000000fffffff290 */ /* 0x000fe2000fffe0ff */
[----:B------:R3:W1:Y:S04]  /*5bc0*/  @P1 LDS.128 R56, [R100] ;  /* 0x0000000064381984 */ /* 0x0006680000000c00 */
[----:B------:R3:W1:Y:S04]  /*5bd0*/  @P1 LDS.128 R60, [R99+0x10] ;  /* 0x00001000633c1984 */ /* 0x0006680000000c00 */
[----:B------:R3:W1:Y:S04]  /*5be0*/  @P1 LDS.128 R68, [R98+0x20] ;  /* 0x0000200062441984 */ /* 0x0006680000000c00 */
[----:B------:R3:W1:Y:S02]  /*5bf0*/  @P1 LDS.128 R76, [R106+0x30] ;  /* 0x000030006a4c1984 */ /* 0x0006640000000c00 */
.L_x_90:
[----:B------:R-:W-:Y:S05]  /*5c00*/  BSYNC B1 ;  /* 0x0000000000017941 */ /* 0x000fea0003800000 */
.L_x_89:
[----:B-1----:R-:W-:Y:S04]  /*5c10*/  SHF.R.U32.HI R2, RZ, 0x15, R48 ;  /* 0x00000015ff027819 */ /* 0x002fe80000011630 */
[----:B------:R-:W-:Y:S01]  /*5c20*/  LOP3.LUT P1, RZ, R2, 0x3, R92, 0x48, !PT ;  /* 0x0000000302ff7812 */ /* 0x000fe2000782485c */
[----:B------:R-:W-:Y:S01]  /*5c30*/  @!UPT UIADD3 URZ, UPT, UPT, URZ, URZ, URZ ;  /* 0x000000fffffff290 */ /* 0x000fe2000fffe0ff */
[----:B----4-:R-:W-:Y:S11]  /*5c40*/  @P0 BRA `(.L_x_94) ;  /* 0x0000000000080947 */ /* 0x010ff60003800000 */
[----:B------:R-:W1:Y:S02]  /*5c50*/  SYNCS.PHASECHK.TRANS64.TRYWAIT P0, [R64+URZ+0xa0], R0 ;  /* 0x0000a000400075a7 */ /* 0x000e6400080011ff */
[----:B-1----:R-:W-:Y:S05]  /*5c60*/  @!P0 BRA `(.L_x_95) ;  /* 0x0000003c00288947 */ /* 0x002fea0003800000 */
.L_x_94:
[----:B------:R-:W-:Y:S05]  /*5c70*/  @!P1 BRA `(.L_x_96) ;  /* 0x0000000000409947 */ /* 0x000fea0003800000 */
[----:B------:R-:W4:Y:S01]  /*5c80*/  LDCU.64 UR8, c[0x4][0x70] ;  /* 0x01000e00ff0877ac */ /* 0x000f220008000a00 */
[----:B------:R-:W-:Y:S01]  /*5c90*/  MOV R3, 0x0 ;  /* 0x0000000000037802 */ /* 0x000fe20000000f00 */
[----:B------:R-:W-:Y:S02]  /*5ca0*/  HFMA2 R12, -RZ, RZ, 0, 5.9604644775390625e-08 ;  /* 0x00000001ff0c7431 */ /* 0x000fe400000001ff */
[----:B------:R-:W-:Y:S02]  /*5cb0*/  IMAD.MOV.U32 R8, RZ, RZ, 0x192 ;  /* 0x00000192ff087424 */ /* 0x000fe400078e00ff */
[----:B------:R-:W-:Y:S01]  /*5cc0*/  IMAD.MOV.U32 R13, RZ, RZ, RZ ;  /* 0x000000ffff0d7224 */ /* 0x000fe200078e00ff */
[----:B------:R-:W5:Y:S01]  /*5cd0*/  LDCU.64 UR6, c[0x4][0x78] ;  /* 0x01000f00ff0677ac */ /* 0x000f620008000a00 */
[----:B------:R-:W1:Y:S01]  /*5ce0*/  LDC.64 R2, c[0x4][R3] ;  /* 0x0100000003027b82 */ /* 0x000e620000000a00 */
[----:B------:R-:W2:Y:S01]  /*5cf0*/  LDCU.64 UR4, c[0x4][0x10] ;  /* 0x01000200ff0477ac */ /* 0x000ea20008000a00 */
[----:B----4-:R-:W-:Y:S01]  /*5d00*/  MOV R5, UR9 ;  /* 0x0000000900057c02 */ /* 0x010fe20008000f00 */
[----:B------:R-:W-:Y:S01]  /*5d10*/  IMAD.U32 R4, RZ, RZ, UR8 ;  /* 0x00000008ff047e24 */ /* 0x000fe2000f8e00ff */
[----:B-----5:R-:W-:Y:S01]  /*5d20*/  MOV R7, UR7 ;  /* 0x0000000700077c02 */ /* 0x020fe20008000f00 */
[----:B------:R-:W-:Y:S01]  /*5d30*/  IMAD.U32 R6, RZ, RZ, UR6 ;  /* 0x00000006ff067e24 */ /* 0x000fe2000f8e00ff */
[----:B--2---:R-:W-:Y:S01]  /*5d40*/  MOV R11, UR5 ;  /* 0x00000005000b7c02 */ /* 0x004fe20008000f00 */
[----:B------:R-:W-:Y:S02]  /*5d50*/  IMAD.U32 R10, RZ, RZ, UR4 ;  /* 0x00000004ff0a7e24 */ /* 0x000fe4000f8e00ff */
[----:B------:R-:W-:Y:S07]  /*5d60*/  LEPC R20, `(.L_x_96) ;  /* 0x000000001014794e */ /* 0x000fee0000000000 */
[----:B-1-3--:R-:W-:Y:S05]  /*5d70*/  CALL.ABS.NOINC R2 ;  /* 0x0000000002007343 */ /* 0x00afea0003c00000 */
.L_x_96:
[----:B------:R-:W-:Y:S05]  /*5d80*/  WARPSYNC.ALL ;  /* 0x0000000000007948 */ /* 0x000fea0003800000 */
[----:B------:R-:W-:Y:S01]  /*5d90*/  R2UR UR4, R48 ;  /* 0x00000000300472ca */ /* 0x000fe200000e0000 */
[--C-:B------:R-:W-:Y:S01]  /*5da0*/  HADD2.F32 R50, -RZ, R56.reuse.H0_H0 ;  /* 0x20000038ff327230 */ /* 0x100fe20000004100 */
[----:B------:R-:W-:Y:S01]  /*5db0*/  ISETP.NE.AND P0, PT, R102, RZ, PT ;  /* 0x000000ff6600720c */ /* 0x000fe20003f05270 */
[----:B------:R-:W-:Y:S01]  /*5dc0*/  HADD2.F32 R51, -RZ, R56.H1_H1 ;  /* 0x30000038ff337230 */ /* 0x000fe20000004100 */
[----:B------:R-:W-:Y:S01]  /*5dd0*/  BSSY.RECONVERGENT B0, `(.L_x_97) ;  /* 0x0000086000007945 */ /* 0x000fe20003800200 */
[--C-:B------:R-:W-:Y:S08]  /*5de0*/  HADD2.F32 R52, -RZ, R57.reuse.H0_H0 ;  /* 0x20000039ff347230 */ /* 0x100ff00000004100 */
[----:B------:R-:W1:Y:S02]  /*5df0*/  LDTM.x32 R4, tmem[UR4] ;  /* 0x00000004000479ee */ /* 0x000e6400082c0000 */
[C---:B-12---:R-:W-:Y:S01]  /*5e00*/  FMUL R0, R47.reuse, R4 ;  /* 0x000000042f007220 */ /* 0x046fe20000400000 */
[C---:B------:R-:W-:Y:S01]  /*5e10*/  FMUL R2, R47.reuse, R5 ;  /* 0x000000052f027220 */ /* 0x040fe20000400000 */
[C---:B------:R-:W-:Y:S01]  /*5e20*/  FMUL R4, R47.reuse, R8 ;  /* 0x000000082f047220 */ /* 0x040fe20000400000 */
[----:B------:R-:W-:Y:S01]  /*5e30*/  FMUL R3, R47, R6 ;  /* 0x000000062f037220 */ /* 0x000fe20000400000 */
[C---:B------:R-:W-:Y:S01]  /*5e40*/  FFMA R0, R49.reuse, R50, R0 ;  /* 0x0000003231007223 */ /* 0x040fe20000000000 */
[----:B------:R-:W-:Y:S01]  /*5e50*/  FFMA R2, R49, R51, R2 ;  /* 0x0000003331027223 */ /* 0x000fe20000000002 */
[C---:B------:R-:W-:Y:S01]  /*5e60*/  FMUL R5, R47.reuse, R9 ;  /* 0x000000092f057220 */ /* 0x040fe20000400000 */
        /* <DEDUP_REMOVED lines=16> */
[----:B------:R-:W-:Y:S02]  /*5f70*/  HADD2.F32 R32, -RZ, R57.H1_H1 ;  /* 0x30000039ff207230 */ /* 0x000fe40000004100 */
[C---:B------:R-:W-:Y:S01]  /*5f80*/  FMUL R26, R47.reuse, R30 ;  /* 0x0000001e2f1a7220 */ /* 0x040fe20000400000 */
[----:B------:R-:W-:Y:S01]  /*5f90*/  FMUL R29, R47, R33 ;  /* 0x000000212f1d7220 */ /* 0x000fe20000400000 */
[--C-:B------:R-:W-:Y:S02]  /*5fa0*/  HADD2.F32 R33, -RZ, R58.reuse.H0_H0 ;  /* 0x2000003aff217230 */ /* 0x100fe40000004100 */
[----:B------:R-:W-:Y:S01]  /*5fb0*/  FFMA R3, R49, R52, R3 ;  /* 0x0000003431037223 */ /* 0x000fe20000000003 */
[C---:B------:R-:W-:Y:S01]  /*5fc0*/  FMUL R7, R47.reuse, R7 ;  /* 0x000000072f077220 */ /* 0x040fe20000400000 */
[----:B------:R-:W-:Y:S01]  /*5fd0*/  FMUL R30, R47, R34 ;  /* 0x000000222f1e7220 */ /* 0x000fe20000400000 */
[----:B------:R-:W-:Y:S01]  /*5fe0*/  HADD2.F32 R34, -RZ, R58.H1_H1 ;  /* 0x3000003aff227230 */ /* 0x000fe20000004100 */
[----:B------:R-:W-:Y:S01]  /*5ff0*/  F2FP.F16.F32.PACK_AB R52, R2, R0 ;  /* 0x000000000234723e */ /* 0x000fe200000000ff */
[--C-:B------:R-:W-:Y:S02]  /*6000*/  HADD2.F32 R0, -RZ, R59.reuse.H0_H0 ;  /* 0x2000003bff007230 */ /* 0x100fe40000004100 */
[C---:B------:R-:W-:Y:S01]  /*6010*/  FFMA R7, R49.reuse, R32, R7 ;  /* 0x0000002031077223 */ /* 0x040fe20000000007 */
[----:B------:R-:W-:Y:S02]  /*6020*/  HADD2.F32 R2, -RZ, R59.H1_H1 ;  /* 0x3000003bff027230 */ /* 0x000fe40000004100 */
[C---:B------:R-:W-:Y:S01]  /*6030*/  FFMA R4, R49.reuse, R33, R4 ;  /* 0x0000002131047223 */ /* 0x040fe20000000004 */
[C---:B------:R-:W-:Y:S01]  /*6040*/  FFMA R5, R49.reuse, R34, R5 ;  /* 0x0000002231057223 */ /* 0x040fe20000000005 */
[----:B------:R-:W-:Y:S01]  /*6050*/  FFMA R6, R49, R0, R6 ;  /* 0x0000000031067223 */ /* 0x000fe20000000006 */
[--C-:B------:R-:W-:Y:S02]  /*6060*/  HADD2.F32 R0, -RZ, R60.reuse.H0_H0 ;  /* 0x2000003cff007230 */ /* 0x100fe40000004100 */
[----:B------:R-:W-:Y:S01]  /*6070*/  FMUL R11, R47, R11 ;  /* 0x0000000b2f0b7220 */ /* 0x000fe20000400000 */
[----:B------:R-:W-:Y:S01]  /*6080*/  F2FP.F16.F32.PACK_AB R53, R7, R3 ;  /* 0x000000030735723e */ /* 0x000fe200000000ff */
[--C-:B------:R-:W-:Y:S02]  /*6090*/  HADD2.F32 R3, -RZ, R61.reuse.H0_H0 ;  /* 0x2000003dff037230 */ /* 0x100fe40000004100 */
[----:B------:R-:W-:Y:S01]  /*60a0*/  FMUL R15, R47, R15 ;  /* 0x0000000f2f0f7220 */ /* 0x000fe20000400000 */
[C---:B------:R-:W-:Y:S01]  /*60b0*/  FFMA R11, R49.reuse, R2, R11 ;  /* 0x00000002310b7223 */ /* 0x040fe2000000000b */
[----:B------:R-:W-:Y:S02]  /*60c0*/  HADD2.F32 R2, -RZ, R60.H1_H1 ;  /* 0x3000003cff027230 */ /* 0x000fe40000004100 */
[----:B------:R-:W-:Y:S01]  /*60d0*/  FFMA R8, R49, R0, R8 ;  /* 0x0000000031087223 */ /* 0x000fe20000000008 */
[----:B------:R-:W-:Y:S02]  /*60e0*/  HADD2.F32 R0, -RZ, R61.H1_H1 ;  /* 0x3000003dff007230 */ /* 0x000fe40000004100 */
[C---:B------:R-:W-:Y:S01]  /*60f0*/  FMUL R19, R47.reuse, R19 ;  /* 0x000000132f137220 */ /* 0x040fe20000400000 */
[----:B------:R-:W-:Y:S01]  /*6100*/  FMUL R23, R47, R23 ;  /* 0x000000172f177220 */ /* 0x000fe20000400000 */
[C---:B------:R-:W-:Y:S01]  /*6110*/  FFMA R9, R49.reuse, R2, R9 ;  /* 0x0000000231097223 */ /* 0x040fe20000000009 */
[C---:B------:R-:W-:Y:S01]  /*6120*/  FFMA R10, R49.reuse, R3, R10 ;  /* 0x00000003310a7223 */ /* 0x040fe2000000000a */
[----:B------:R-:W-:Y:S01]  /*6130*/  FFMA R15, R49, R0, R15 ;  /* 0x00000000310f7223 */ /* 0x000fe2000000000f */
[--C-:B------:R-:W-:Y:S02]  /*6140*/  HADD2.F32 R2, -RZ, R62.reuse.H0_H0 ;  /* 0x2000003eff027230 */ /* 0x100fe40000004100 */
[----:B------:R-:W-:Y:S01]  /*6150*/  FMUL R27, R47, R27 ;  /* 0x0000001b2f1b7220 */ /* 0x000fe20000400000 */
[----:B------:R-:W-:Y:S01]  /*6160*/  HADD2.F32 R0, -RZ, R62.H1_H1 ;  /* 0x3000003eff007230 */ /* 0x000fe20000004100 */
[----:B------:R-:W-:Y:S01]  /*6170*/  F2FP.F16.F32.PACK_AB R54, R5, R4 ;  /* 0x000000040536723e */ /* 0x000fe200000000ff */
[--C-:B------:R-:W-:Y:S02]  /*6180*/  HADD2.F32 R3, -RZ, R63.reuse.H0_H0 ;  /* 0x2000003fff037230 */ /* 0x100fe40000004100 */
[C---:B------:R-:W-:Y:S01]  /*6190*/  FFMA R12, R49.reuse, R2, R12 ;  /* 0x00000002310c7223 */ /* 0x040fe2000000000c */
[--C-:B------:R-:W-:Y:S02]  /*61a0*/  HADD2.F32 R2, -RZ, R68.reuse.H0_H0 ;  /* 0x20000044ff027230 */ /* 0x100fe40000004100 */
[C---:B------:R-:W-:Y:S01]  /*61b0*/  FFMA R13, R49.reuse, R0, R13 ;  /* 0x00000000310d7223 */ /* 0x040fe2000000000d */
[----:B------:R-:W-:Y:S02]  /*61c0*/  HADD2.F32 R0, -RZ, R63.H1_H1 ;  /* 0x3000003fff007230 */ /* 0x000fe40000004100 */
[----:B------:R-:W-:Y:S01]  /*61d0*/  FFMA R14, R49, R3, R14 ;  /* 0x00000003310e7223 */ /* 0x000fe2000000000e */
[----:B------:R-:W-:Y:S01]  /*61e0*/  HADD2.F32 R3, -RZ, R68.H1_H1 ;  /* 0x30000044ff037230 */ /* 0x000fe20000004100 */
[----:B------:R-:W-:Y:S01]  /*61f0*/  F2FP.F16.F32.PACK_AB R55, R11, R6 ;  /* 0x000000060b37723e */ /* 0x000fe200000000ff */
[----:B------:R-:W-:Y:S01]  /*6200*/  FMUL R31, R47, R31 ;  /* 0x0000001f2f1f7220 */ /* 0x000fe20000400000 */
[C---:B------:R-:W-:Y:S01]  /*6210*/  FFMA R19, R49.reuse, R0, R19 ;  /* 0x0000000031137223 */ /* 0x040fe20000000013 */
[--C-:B------:R-:W-:Y:S02]  /*6220*/  HADD2.F32 R0, -RZ, R69.reuse.H0_H0 ;  /* 0x20000045ff007230 */ /* 0x100fe40000004100 */
[C---:B------:R-:W-:Y:S01]  /*6230*/  FFMA R16, R49.reuse, R2, R16 ;  /* 0x0000000231107223 */ /* 0x040fe20000000010 */
[----:B------:R1:W-:Y:S01]  /*6240*/  STS.128 [R100], R52 ;  /* 0x0000003464007388 */ /* 0x0003e20000000c00 */
[C---:B------:R-:W-:Y:S01]  /*6250*/  FFMA R17, R49.reuse, R3, R17 ;  /* 0x0000000331117223 */ /* 0x040fe20000000011 */
[----:B------:R-:W-:Y:S02]  /*6260*/  HADD2.F32 R2, -RZ, R69.H1_H1 ;  /* 0x30000045ff027230 */ /* 0x000fe40000004100 */
[----:B------:R-:W-:Y:S01]  /*6270*/  FFMA R18, R49, R0, R18 ;  /* 0x0000000031127223 */ /* 0x000fe20000000012 */
[--C-:B------:R-:W-:Y:S01]  /*6280*/  HADD2.F32 R0, -RZ, R70.reuse.H0_H0 ;  /* 0x20000046ff007230 */ /* 0x100fe20000004100 */
[----:B------:R-:W-:Y:S01]  /*6290*/  F2FP.F16.F32.PACK_AB R8, R9, R8 ;  /* 0x000000080908723e */ /* 0x000fe200000000ff */
[--C-:B------:R-:W-:Y:S02]  /*62a0*/  HADD2.F32 R3, -RZ, R71.reuse.H0_H0 ;  /* 0x20000047ff037230 */ /* 0x100fe40000004100 */
[C---:B------:R-:W-:Y:S01]  /*62b0*/  FFMA R23, R49.reuse, R2, R23 ;  /* 0x0000000231177223 */ /* 0x040fe20000000017 */
[----:B------:R-:W-:Y:S02]  /*62c0*/  HADD2.F32 R2, -RZ, R70.H1_H1 ;  /* 0x30000046ff027230 */ /* 0x000fe40000004100 */
[----:B------:R-:W-:Y:S01]  /*62d0*/  FFMA R20, R49, R0, R20 ;  /* 0x0000000031147223 */ /* 0x000fe20000000014 */
[----:B------:R-:W-:Y:S01]  /*62e0*/  HADD2.F32 R0, -RZ, R71.H1_H1 ;  /* 0x30000047ff007230 */ /* 0x000fe20000004100 */
[----:B------:R-:W-:Y:S01]  /*62f0*/  F2FP.F16.F32.PACK_AB R9, R15, R10 ;  /* 0x0000000a0f09723e */ /* 0x000fe200000000ff */
[----:B------:R-:W-:Y:S02]  /*6300*/  HADD2.F32 R4, -RZ, R79.H0_H0 ;  /* 0x2000004fff047230 */ /* 0x000fe40000004100 */
[C---:B------:R-:W-:Y:S01]  /*6310*/  FFMA R21, R49.reuse, R2, R21 ;  /* 0x0000000231157223 */ /* 0x040fe20000000015 */
[C---:B------:R-:W-:Y:S01]  /*6320*/  FFMA R22, R49.reuse, R3, R22 ;  /* 0x0000000331167223 */ /* 0x040fe20000000016 */
[----:B------:R-:W-:Y:S01]  /*6330*/  FFMA R27, R49, R0, R27 ;  /* 0x00000000311b7223 */ /* 0x000fe2000000001b */
[--C-:B------:R-:W-:Y:S01]  /*6340*/  HADD2.F32 R2, -RZ, R76.reuse.H0_H0 ;  /* 0x2000004cff027230 */ /* 0x100fe20000004100 */
[----:B------:R-:W-:Y:S01]  /*6350*/  F2FP.F16.F32.PACK_AB R10, R13, R12 ;  /* 0x0000000c0d0a723e */ /* 0x000fe200000000ff */
[----:B------:R-:W-:Y:S01]  /*6360*/  HADD2.F32 R0, -RZ, R76.H1_H1 ;  /* 0x3000004cff007230 */ /* 0x000fe20000004100 */
[----:B------:R-:W-:Y:S01]  /*6370*/  F2FP.F16.F32.PACK_AB R11, R19, R14 ;  /* 0x0000000e130b723e */ /* 0x000fe200000000ff */
[--C-:B------:R-:W-:Y:S02]  /*6380*/  HADD2.F32 R3, -RZ, R77.reuse.H0_H0 ;  /* 0x2000004dff037230 */ /* 0x100fe40000004100 */
[C---:B------:R-:W-:Y:S01]  /*6390*/  FFMA R24, R49.reuse, R2, R24 ;  /* 0x0000000231187223 */ /* 0x040fe20000000018 */
[--C-:B------:R-:W-:Y:S02]  /*63a0*/  HADD2.F32 R2, -RZ, R78.reuse.H0_H0 ;  /* 0x2000004eff027230 */ /* 0x100fe40000004100 */
[C---:B------:R-:W-:Y:S01]  /*63b0*/  FFMA R25, R49.reuse, R0, R25 ;  /* 0x0000000031197223 */ /* 0x040fe20000000019 */
[----:B------:R1:W-:Y:S01]  /*63c0*/  STS.128 [R99+0x10], R8 ;  /* 0x0000100863007388 */ /* 0x0003e20000000c00 */
[----:B------:R-:W-:Y:S02]  /*63d0*/  HADD2.F32 R0, -RZ, R77.H1_H1 ;  /* 0x3000004dff007230 */ /* 0x000fe40000004100 */
[----:B------:R-:W-:Y:S01]  /*63e0*/  FFMA R26, R49, R3, R26 ;  /* 0x00000003311a7223 */ /* 0x000fe2000000001a */
[----:B------:R-:W-:Y:S01]  /*63f0*/  HADD2.F32 R3, -RZ, R78.H1_H1 ;  /* 0x3000004eff037230 */ /* 0x000fe20000004100 */
[----:B------:R-:W-:Y:S01]  /*6400*/  F2FP.F16.F32.PACK_AB R16, R17, R16 ;  /* 0x000000101110723e */ /* 0x000fe200000000ff */
[----:B------:R-:W-:Y:S01]  /*6410*/  HADD2.F32 R5, -RZ, R79.H1_H1 ;  /* 0x3000004fff057230 */ /* 0x000fe20000004100 */
[----:B------:R-:W-:Y:S01]  /*6420*/  F2FP.F16.F32.PACK_AB R17, R23, R18 ;  /* 0x000000121711723e */ /* 0x000fe200000000ff */
[----:B------:R-:W-:Y:S01]  /*6430*/  FFMA R31, R49, R0, R31 ;  /* 0x00000000311f7223 */ /* 0x000fe2000000001f */
[----:B------:R-:W-:Y:S01]  /*6440*/  FMUL R35, R47, R35 ;  /* 0x000000232f237220 */ /* 0x000fe20000400000 */
[----:B------:R-:W-:Y:S01]  /*6450*/  F2FP.F16.F32.PACK_AB R18, R21, R20 ;  /* 0x000000141512723e */ /* 0x000fe200000000ff */
[----:B------:R-:W-:Y:S01]  /*6460*/  FFMA R28, R49, R2, R28 ;  /* 0x00000002311c7223 */ /* 0x000fe2000000001c */
[----:B------:R-:W-:Y:S01]  /*6470*/  F2FP.F16.F32.PACK_AB R19, R27, R22 ;  /* 0x000000161b13723e */ /* 0x000fe200000000ff */
[C---:B------:R-:W-:Y:S01]  /*6480*/  FFMA R29, R49.reuse, R3, R29 ;  /* 0x00000003311d7223 */ /* 0x040fe2000000001d */
[C---:B------:R-:W-:Y:S01]  /*6490*/  FFMA R30, R49.reuse, R4, R30 ;  /* 0x00000004311e7223 */ /* 0x040fe2000000001e */
[----:B------:R-:W-:Y:S01]  /*64a0*/  FFMA R35, R49, R5, R35 ;  /* 0x0000000531237223 */ /* 0x000fe20000000023 */
[----:B------:R-:W-:Y:S01]  /*64b0*/  F2FP.F16.F32.PACK_AB R24, R25, R24 ;  /* 0x000000181918723e */ /* 0x000fe200000000ff */
[----:B------:R1:W-:Y:S01]  /*64c0*/  STS.128 [R98+0x20], R16 ;  /* 0x0000201062007388 */ /* 0x0003e20000000c00 */
[----:B------:R-:W-:Y:S02]  /*64d0*/  F2FP.F16.F32.PACK_AB R25, R31, R26 ;  /* 0x0000001a1f19723e */ /* 0x000fe400000000ff */
[----:B------:R-:W-:Y:S02]  /*64e0*/  F2FP.F16.F32.PACK_AB R26, R29, R28 ;  /* 0x0000001c1d1a723e */ /* 0x000fe400000000ff */
[----:B------:R-:W-:Y:S05]  /*64f0*/  F2FP.F16.F32.PACK_AB R27, R35, R30 ;  /* 0x0000001e231b723e */ /* 0x000fea00000000ff */
[----:B------:R1:W-:Y:S01]  /*6500*/  STS.128 [R106+0x30], R24 ;  /* 0x000030186a007388 */ /* 0x0003e20000000c00 */
[----:B------:R-:W-:Y:S01]  /*6510*/  @!PT LDS RZ, [RZ] ;  /* 0x00000000fffff984 */ /* 0x000fe20000000800 */
[----:B------:R-:W-:Y:S01]  /*6520*/  @!PT LDS RZ, [RZ] ;  /* 0x00000000fffff984 */ /* 0x000fe20000000800 */
[----:B------:R-:W-:Y:S01]  /*6530*/  @!PT LDS RZ, [RZ] ;  /* 0x00000000fffff984 */ /* 0x000fe20000000800 */
[----:B------:R-:W-:Y:S01]  /*6540*/  @!PT LDS RZ, [RZ] ;  /* 0x00000000fffff984 */ /* 0x000fe20000000800 */
[----:B------:R2:W-:Y:S07]  /*6550*/  MEMBAR.ALL.CTA ;  /* 0x0000000000007992 */ /* 0x0005ee0000008000 */
[----:B--2---:R-:W2:Y:S02]  /*6560*/  FENCE.VIEW.ASYNC.S ;  /* 0x00000000000073c6 */ /* 0x004ea40000000000 */
[----:B--2---:R-:W-:Y:S06]  /*6570*/  BAR.SYNC.DEFER_BLOCKING 0x1, 0x80 ;  /* 0x0042000000007b1d */ /* 0x004fec0000010000 */
[----:B------:R-:W-:Y:S05]  /*6580*/  @P0 BRA `(.L_x_98) ;  /* 0x0000000000280947 */ /* 0x000fea0003800000 */
[----:B------:R-:W-:Y:S02]  /*6590*/  UIADD3 UR4, UPT, UPT, UR48, 0x200, URZ ;  /* 0x0000020030047890 */ /* 0x000fe4000fffe0ff */
[----:B------:R-:W-:Y:S01]  /*65a0*/  UIADD3 UR6, UP0, UPT, UR52, 0x680, URZ ;  /* 0x0000068034067890 */ /* 0x000fe2000ff1e0ff */
[----:B------:R-:W-:Y:S03]  /*65b0*/  UMOV UR43, UR36 ;  /* 0x00000024002b7c82 */ /* 0x000fe60008000000 */
[----:B------:R-:W-:Y:S01]  /*65c0*/  MOV R93, UR4 ;  /* 0x00000004005d7c02 */ /* 0x000fe20008000f00 */
[----:B------:R-:W-:Y:S03]  /*65d0*/  UIADD3.X UR7, UPT, UPT, URZ, UR53, URZ, UP0, !UPT ;  /* 0x00000035ff077290 */ /* 0x000fe600087fe4ff */
[----:B------:R-:W-:Y:S11]  /*65e0*/  R2UR UR40, R93 ;  /* 0x000000005d2872ca */ /* 0x000ff600000e0000 */
[----:B------:R-:W-:Y:S02]  /*65f0*/  @!UPT UIADD3 URZ, UPT, UPT, URZ, URZ, URZ ;  /* 0x000000fffffff290 */ /* 0x000fe4000fffe0ff */
[----:B------:R2:W-:Y:S01]  /*6600*/  UTMASTG.3D [UR40], [UR6] ;  /* 0x00000028060073b5 */ /* 0x0005e20008010000 */
[----:B------:R0:W-:Y:S01]  /*6610*/  UTMACMDFLUSH ;  /* 0x00000000000079b7 */ /* 0x0001e20000000000 */
[----:B--2---:R-:W-:Y:S04]  /*6620*/  DEPBAR.LE SB0, 0x1 ;  /* 0x000080400000791a */ /* 0x004fe80000000000 */
.L_x_98:
[----:B------:R-:W-:Y:S05]  /*6630*/  BSYNC.RECONVERGENT B0 ;  /* 0x0000000000007941 */ /* 0x000fea0003800200 */
.L_x_97:
[----:B------:R-:W-:Y:S01]  /*6640*/  BAR.SYNC.DEFER_BLOCKING 0x1, 0x80 ;  /* 0x0042000000007b1d */ /* 0x000fe20000010000 */
[----:B------:R-:W-:Y:S01]  /*6650*/  ISETP.NE.AND P1, PT, R107, RZ, PT ;  /* 0x000000ff6b00720c */ /* 0x000fe20003f25270 */
[----:B------:R-:W-:Y:S01]  /*6660*/  UISETP.NE.AND UP0, UPT, UR49, URZ, UPT ;  /* 0x000000ff3100728c */ /* 0x000fe2000bf05270 */
[----:B------:R-:W-:Y:S11]  /*6670*/  LEA R2, R65, UR48, 0x3 ;  /* 0x0000003041027c11 */ /* 0x000ff6000f8e18ff */
[----:B------:R-:W-:Y:S01]  /*6680*/  @P1 SHF.L.U32 R3, R97, 0x1f, RZ ;  /* 0x0000001f61031819 */ /* 0x000fe200000006ff */
[----:B------:R-:W-:Y:S06]  /*6690*/  BRA.U !UP0, `(.L_x_99) ;  /* 0x0000000108247547 */ /* 0x000fec000b800000 */
[----:B------:R-:W-:Y:S01]  /*66a0*/  IMAD.U32 R4, RZ, RZ, UR51 ;  /* 0x00000033ff047e24 */ /* 0x000fe2000f8e00ff */
[----:B------:R-:W-:Y:S01]  /*66b0*/  MOV R0, UR37 ;  /* 0x0000002500007c02 */ /* 0x000fe20008000f00 */
[----:B------:R-:W-:Y:S03]  /*66c0*/  UIADD3 UR51, UPT, UPT, UR51, 0x1, URZ ;  /* 0x0000000133337890 */ /* 0x000fe6000fffe0ff */
[----:B------:R-:W-:Y:S01]  /*66d0*/  @P1 LEA R4, R4, UR48, 0x3 ;  /* 0x0000003004041c11 */ /* 0x000fe2000f8e18ff */
[----:B------:R-:W-:Y:S04]  /*66e0*/  UISETP.NE.AND UP0, UPT, UR51, 0x4, UPT ;  /* 0x000000043300788c */ /* 0x000fe8000bf05270 */
[----:B------:R-:W-:Y:S01]  /*66f0*/  @P1 VIADD R4, R4, 0x50 ;  /* 0x0000005004041836 */ /* 0x000fe20000000000 */
[----:B------:R-:W-:Y:S04]  /*6700*/  USEL UR51, UR51, URZ, UP0 ;  /* 0x000000ff33337287 */ /* 0x000fe80008000000 */
[----:B------:R-:W-:Y:S04]  /*6710*/  @P1 PRMT R0, R0, 0x654, R4 ;  /* 0x0000065400001816 */ /* 0x000fe80000000004 */
[----:B------:R2:W-:Y:S04]  /*6720*/  @P1 SYNCS.ARRIVE.TRANS64.RED.A1T0 RZ, [R0+URZ], RZ ;  /* 0x000000ff00ff19a7 */ /* 0x0005e800081004ff */
.L_x_99:
[----:B------:R-:W4:Y:S01]  /*6730*/  @P1 SYNCS.PHASECHK.TRANS64.TRYWAIT P0, [R2+URZ+0x30], R3 ;  /* 0x00003003020015a7 */ /* 0x000f2200080011ff */
[----:B------:R-:W-:Y:S01]  /*6740*/  BSSY B1, `(.L_x_100) ;  /* 0x0000016000017945 */ /* 0x000fe20003800000 */
[----:B----4-:R-:W-:Y:S03]  /*6750*/  @P1 SEL R66, RZ, 0x1, !P0 ;  /* 0x00000001ff421807 */ /* 0x010fe60004000000 */
[----:B------:R-:W-:Y:S05]  /*6760*/  @!P1 BRA `(.L_x_101) ;  /* 0x00000000004c9947 */ /* 0x000fea0003800000 */
[----:B------:R-:W-:Y:S01]  /*6770*/  ISETP.NE.AND P0, PT, R66, RZ, PT ;  /* 0x000000ff4200720c */ /* 0x000fe20003f05270 */
[----:B------:R-:W-:Y:S01]  /*6780*/  BSSY B0, `(.L_x_102) ;  /* 0x000000b000007945 */ /* 0x000fe20003800000 */
[----:B------:R-:W-:Y:S11]  /*6790*/  ISETP.NE.AND P1, PT, R67, RZ, PT ;  /* 0x000000ff4300720c */ /* 0x000ff60003f25270 */
[----:B------:R-:W-:Y:S02]  /*67a0*/  @!UPT UIADD3 URZ, UPT, UPT, URZ, URZ, URZ ;  /* 0x000000fffffff290 */ /* 0x000fe4000fffe0ff */
[C---:B------:R-:W-:Y:S01]  /*67b0*/  @P1 IMAD R6, R65.reuse, 0x2000, R100 ;  /* 0x0000200041061824 */ /* 0x040fe200078e0264 */
[C---:B------:R-:W-:Y:S01]  /*67c0*/  @P1 LEA R4, R65.reuse, R98, 0xd ;  /* 0x0000006241041211 */ /* 0x040fe200078e68ff */
[C---:B------:R-:W-:Y:S02]  /*67d0*/  @P1 IMAD R5, R65.reuse, 0x2000, R99 ;  /* 0x0000200041051824 */ /* 0x040fe400078e0263 */
[----:B------:R-:W-:Y:S01]  /*67e0*/  @P1 IMAD R3, R65, 0x2000, R106 ;  /* 0x0000200041031824 */ /* 0x000fe200078e026a */
[----:B------:R-:W-:Y:S06]  /*67f0*/  @P0 BRA `(.L_x_103) ;  /* 0x00000000000c0947 */ /* 0x000fec0003800000 */
[----:B--2---:R-:W-:Y:S04]  /*6800*/  SHF.L.U32 R0, R97, 0x1f, RZ ;  /* 0x0000001f61007819 */ /* 0x004fe800000006ff */
[----:B------:R-:W2:Y:S02]  /*6810*/  SYNCS.PHASECHK.TRANS64.TRYWAIT P0, [R2+URZ+0x30], R0 ;  /* 0x00003000020075a7 */ /* 0x000ea400080011ff */
[----:B--2---:R-:W-:Y:S05]  /*6820*/  @!P0 BRA `(.L_x_104) ;  /* 0x00000030004c8947 */ /* 0x004fea0003800000 */
.L_x_103:
[----:B------:R-:W-:Y:S05]  /*6830*/  BSYNC B0 ;  /* 0x0000000000007941 */ /* 0x000fea0003800000 */
.L_x_102:
[----:B------:R-:W-:Y:S02]  /*6840*/  ISETP.NE.AND P0, PT, R67, RZ, PT ;  /* 0x000000ff4300720c */ /* 0x000fe40003f05270 */
[----:B------:R-:W-:Y:S11]  /*6850*/  IADD3 R65, PT, PT, R65, 0x1, RZ ;  /* 0x0000000141417810 */ /* 0x000ff60007ffe0ff */
[----:B------:R4:W1:Y:S04]  /*6860*/  @P0 LDS.128 R56, [R6] ;  /* 0x0000000006380984 */ /* 0x0008680000000c00 */
[----:B------:R4:W1:Y:S04]  /*6870*/  @P0 LDS.128 R60, [R5+0x10] ;  /* 0x00001000053c0984 */ /* 0x0008680000000c00 */
[----:B------:R4:W1:Y:S04]  /*6880*/  @P0 LDS.128 R68, [R4+0x20] ;  /* 0x0000200004440984 */ /* 0x0008680000000c00 */
[----:B------:R4:W1:Y:S02]  /*6890*/  @P0 LDS.128 R76, [R3+0x30] ;  /* 0x00003000034c0984 */ /* 0x0008640000000c00 */
.L_x_101:
[----:B------:R-:W-:Y:S05]  /*68a0*/  BSYNC B1 ;  /* 0x0000000000017941 */ /* 0x000fea0003800000 */
.L_x_100:
[----:B--2---:R-:W-:Y:S05]  /*68b0*/  VIADD R0, R48, 0x20 ;  /* 0x0000002030007836 */ /* 0x004fea0000000000 */
[----:B------:R-:W-:Y:S04]  /*68c0*/  SHF.R.U32.HI R0, RZ, 0x15, R0 ;  /* 0x00000015ff007819 */ /* 0x000fe80000011600 */
[----:B------:R-:W-:Y:S11]  /*68d0*/  LOP3.LUT P0, RZ, R0, 0x3, R92, 0x48, !PT ;  /* 0x0000000300ff7812 */ /* 0x000ff6000780485c */
[----:B------:R-:W-:Y:S02]  /*68e0*/  @!UPT UIADD3 URZ, UPT, UPT, URZ, URZ, URZ ;  /* 0x000000fffffff290 */ /* 0x000fe4000fffe0ff */
[----:B------:R-:W-:Y:S05]  /*68f0*/  @!P0 BRA `(.L_x_105) ;  /* 0x0000000000408947 */ /* 0x000fea0003800000 */
[----:B------:R-:W2:Y:S01]  /*6900*/  LDCU.64 UR8, c[0x4][0x70] ;  /* 0x01000e00ff0877ac */ /* 0x000ea20008000a00 */
[----:B----4-:R-:W-:Y:S01]  /*6910*/  MOV R3, 0x0 ;  /* 0x0000000000037802 */ /* 0x010fe20000000f00 */
[----:B------:R-:W-:Y:S02]  /*6920*/  HFMA2 R12, -RZ, RZ, 0, 5.9604644775390625e-08 ;  /* 0x00000001ff0c7431 */ /* 0x000fe400000001ff */
[----:B-1----:R-:W-:Y:S02]  /*6930*/  IMAD.MOV.U32 R8, RZ, RZ, 0x192 ;  /* 0x00000192ff087424 */ /* 0x002fe400078e00ff */
[----:B------:R-:W-:Y:S01]  /*6940*/  IMAD.MOV.U32 R13, RZ, RZ, RZ ;  /* 0x000000ffff0d7224 */ /* 0x000fe200078e00ff */
[----:B------:R-:W1:Y:S01]  /*6950*/  LDCU.64 UR6, c[0x4][0x78] ;  /* 0x01000f00ff0677ac */ /* 0x000e620008000a00 */
[----:B------:R-:W4:Y:S01]  /*6960*/  LDC.64 R2, c[0x4][R3] ;  /* 0x0100000003027b82 */ /* 0x000f220000000a00 */
[----:B------:R-:W5:Y:S01]  /*6970*/  LDCU.64 UR4, c[0x4][0x10] ;  /* 0x01000200ff0477ac */ /* 0x000f620008000a00 */
[----:B--2---:R-:W-:Y:S01]  /*6980*/  MOV R5, UR9 ;  /* 0x0000000900057c02 */ /* 0x004fe20008000f00 */
[----:B------:R-:W-:Y:S01]  /*6990*/  IMAD.U32 R4, RZ, RZ, UR8 ;  /* 0x00000008ff047e24 */ /* 0x000fe2000f8e00ff */
[----:B-1----:R-:W-:Y:S01]  /*69a0*/  MOV R7, UR7 ;  /* 0x0000000700077c02 */ /* 0x002fe20008000f00 */
[----:B------:R-:W-:Y:S01]  /*69b0*/  IMAD.U32 R6, RZ, RZ, UR6 ;  /* 0x00000006ff067e24 */ /* 0x000fe2000f8e00ff */
[----:B-----5:R-:W-:Y:S01]  /*69c0*/  MOV R11, UR5 ;  /* 0x00000005000b7c02 */ /* 0x020fe20008000f00 */
[----:B------:R-:W-:Y:S02]  /*69d0*/  IMAD.U32 R10, RZ, RZ, UR4 ;  /* 0x00000004ff0a7e24 */ /* 0x000fe4000f8e00ff */
[----:B------:R-:W-:Y:S07]  /*69e0*/  LEPC R20, `(.L_x_105) ;  /* 0x000000001014794e */ /* 0x000fee0000000000 */
[----:B---34-:R-:W-:Y:S05]  /*69f0*/  CALL.ABS.NOINC R2 ;  /* 0x0000000002007343 */ /* 0x018fea0003c00000 */
.L_x_105:
[----:B------:R-:W-:Y:S05]  /*6a00*/  WARPSYNC.ALL ;  /* 0x0000000000007948 */ /* 0x000fea0003800000 */
[----:B------:R-:W-:Y:S01]  /*6a10*/  R2UR UR4, R48 ;  /* 0x00000000300472ca */ /* 0x000fe200000e0000 */
[--C-:B-1--4-:R-:W-:Y:S01]  /*6a20*/  HADD2.F32 R3, -RZ, R56.reuse.H0_H0 ;  /* 0x20000038ff037230 */ /* 0x112fe20000004100 */
[----:B------:R-:W-:Y:S01]  /*6a30*/  ISETP.NE.AND P6, PT, R107, RZ, PT ;  /* 0x000000ff6b00720c */ /* 0x000fe20003fc5270 */
[--C-:B------:R-:W-:Y:S01]  /*6a40*/  HADD2.F32 R51, -RZ, R57.reuse.H1_H1 ;  /* 0x30000039ff337230 */ /* 0x100fe20000004100 */
[----:B------:R-:W-:Y:S01]  /*6a50*/  MOV R50, UR51 ;  /* 0x0000003300327c02 */ /* 0x000fe20008000f00 */
[----:B------:R-:W-:Y:S01]  /*6a60*/  BSSY.RECONVERGENT B0, `(.L_x_106) ;  /* 0x000008c000007945 */ /* 0x000fe20003800200 */
[----:B------:R-:W-:Y:S02]  /*6a70*/  MOV R72, UR37 ;  /* 0x0000002500487c02 */ /* 0x000fe40008000f00 */
[----:B------:R-:W-:Y:S05]  /*6a80*/  ISETP.NE.AND P0, PT, R102, RZ, PT ;  /* 0x000000ff6600720c */ /* 0x000fea0003f05270 */
[----:B------:R-:W1:Y:S02]  /*6a90*/  LDTM.x32 R4, tmem[UR4+0x20] ;  /* 0x00002004000479ee */ /* 0x000e6400082c0000 */
[----:B------:R-:W-:Y:S04]  /*6aa0*/  @P6 LEA R50, R50, UR48, 0x3 ;  /* 0x0000003032326c11 */ /* 0x000fe8000f8e18ff */
[----:B------:R-:W-:Y:S04]  /*6ab0*/  @P6 IADD3 R50, PT, PT, R50, 0x50, RZ ;  /* 0x0000005032326810 */ /* 0x000fe80007ffe0ff */
[----:B------:R-:W-:Y:S01]  /*6ac0*/  @P6 PRMT R72, R72, 0x654, R50 ;  /* 0x0000065448486816 */ /* 0x000fe20000000032 */
[----:B------:R-:W-:Y:S02]  /*6ad0*/  HADD2.F32 R50, -RZ, R57.H0_H0 ;  /* 0x20000039ff327230 */ /* 0x000fe40000004100 */
[C---:B-1----:R-:W-:Y:S01]  /*6ae0*/  FMUL R0, R47.reuse, R4 ;  /* 0x000000042f007220 */ /* 0x042fe20000400000 */
[----:B------:R-:W-:Y:S02]  /*6af0*/  HADD2.F32 R4, -RZ, R56.H1_H1 ;  /* 0x30000038ff047230 */ /* 0x000fe40000004100 */
[C---:B------:R-:W-:Y:S01]  /*6b00*/  FMUL R2, R47.reuse, R5 ;  /* 0x000000052f027220 */ /* 0x040fe20000400000 */
[----:B------:R-:W-:Y:S01]  /*6b10*/  FMUL R7, R47, R7 ;  /* 0x000000072f077220 */ /* 0x000fe20000400000 */
[----:B------:R-:W-:Y:S01]  /*6b20*/  FFMA R0, R49, R3, R0 ;  /* 0x0000000331007223 */ /* 0x000fe20000000000 */
[----:B------:R-:W-:Y:S01]  /*6b30*/  FMUL R3, R47, R6 ;  /* 0x000000062f037220 */ /* 0x000fe20000400000 */
[----:B------:R-:W-:Y:S01]  /*6b40*/  FFMA R2, R49, R4, R2 ;  /* 0x0000000431027223 */ /* 0x000fe20000000002 */
[C---:B------:R-:W-:Y:S01]  /*6b50*/  FMUL R4, R47.reuse, R8 ;  /* 0x000000082f047220 */ /* 0x040fe20000400000 */
[----:B------:R-:W-:Y:S01]  /*6b60*/  FMUL R8, R47, R12 ;  /* 0x0000000c2f087220 */ /* 0x000fe20000400000 */
[----:B------:R-:W-:Y:S01]  /*6b70*/  FFMA R3, R49, R50, R3 ;  /* 0x0000003231037223 */ /* 0x000fe20000000003 */
[C---:B------:R-:W-:Y:S01]  /*6b80*/  FMUL R12, R47.reuse, R16 ;  /* 0x000000102f0c7220 */ /* 0x040fe20000400000 */
[C---:B------:R-:W-:Y:S01]  /*6b90*/  FMUL R16, R47.reuse, R20 ;  /* 0x000000142f107220 */ /* 0x040fe20000400000 */
[C---:B------:R-:W-:Y:S01]  /*6ba0*/  FMUL R20, R47.reuse, R24 ;  /* 0x000000182f147220 */ /* 0x040fe20000400000 */
[C---:B------:R-:W-:Y:S01]  /*6bb0*/  FMUL R24, R47.reuse, R28 ;  /* 0x0000001c2f187220 */ /* 0x040fe20000400000 */
[C---:B------:R-:W-:Y:S01]  /*6bc0*/  FMUL R28, R47.reuse, R32 ;  /* 0x000000202f1c7220 */ /* 0x040fe20000400000 */
[--C-:B------:R-:W-:Y:S01]  /*6bd0*/  HADD2.F32 R32, -RZ, R58.reuse.H0_H0 ;  /* 0x2000003aff207230 */ /* 0x100fe20000004100 */
[----:B------:R-:W-:Y:S01]  /*6be0*/  F2FP.F16.F32.PACK_AB R52, R2, R0 ;  /* 0x000000000234723e */ /* 0x000fe200000000ff */
[----:B------:R-:W-:Y:S02]  /*6bf0*/  HADD2.F32 R0, -RZ, R58.H1_H1 ;  /* 0x3000003aff007230 */ /* 0x000fe40000004100 */
[----:B------:R-:W-:Y:S01]  /*6c00*/  FMUL R5, R47, R9 ;  /* 0x000000092f057220 */ /* 0x000fe20000400000 */
[--C-:B------:R-:W-:Y:S02]  /*6c10*/  HADD2.F32 R2, -RZ, R59.reuse.H0_H0 ;  /* 0x2000003bff027230 */ /* 0x100fe40000004100 */
[C---:B------:R-:W-:Y:S01]  /*6c20*/  FFMA R7, R49.reuse, R51, R7 ;  /* 0x0000003331077223 */ /* 0x040fe20000000007 */
[C---:B------:R-:W-:Y:S01]  /*6c30*/  FFMA R4, R49.reuse, R32, R4 ;  /* 0x0000002031047223 */ /* 0x040fe20000000004 */
[----:B------:R-:W-:Y:S02]  /*6c40*/  HADD2.F32 R32, -RZ, R59.H1_H1 ;  /* 0x3000003bff207230 */ /* 0x000fe40000004100 */
[----:B------:R-:W-:Y:S01]  /*6c50*/  FFMA R5, R49, R0, R5 ;  /* 0x0000000031057223 */ /* 0x000fe20000000005 */
[--C-:B------:R-:W-:Y:S01]  /*6c60*/  HADD2.F32 R0, -RZ, R60.reuse.H0_H0 ;  /* 0x2000003cff007230 */ /* 0x100fe20000004100 */
[----:B------:R-:W-:Y:S01]  /*6c70*/  F2FP.F16.F32.PACK_AB R53, R7, R3 ;  /* 0x000000030735723e */ /* 0x000fe200000000ff */
[----:B------:R-:W-:Y:S01]  /*6c80*/  FMUL R6, R47, R10 ;  /* 0x0000000a2f067220 */ /* 0x000fe20000400000 */
[--C-:B------:R-:W-:Y:S01]  /*6c90*/  HADD2.F32 R3, -RZ, R61.reuse.H0_H0 ;  /* 0x2000003dff037230 */ /* 0x100fe20000004100 */
[----:B------:R-:W-:Y:S01]  /*6ca0*/  F2FP.F16.F32.PACK_AB R54, R5, R4 ;  /* 0x000000040536723e */ /* 0x000fe200000000ff */
[----:B------:R-:W-:Y:S01]  /*6cb0*/  FMUL R11, R47, R11 ;  /* 0x0000000b2f0b7220 */ /* 0x000fe20000400000 */
[----:B------:R-:W-:Y:S01]  /*6cc0*/  FFMA R6, R49, R2, R6 ;  /* 0x0000000231067223 */ /* 0x000fe20000000006 */
[----:B------:R-:W-:Y:S02]  /*6cd0*/  HADD2.F32 R2, -RZ, R60.H1_H1 ;  /* 0x3000003cff027230 */ /* 0x000fe40000004100 */
[----:B------:R-:W-:Y:S01]  /*6ce0*/  FMUL R9, R47, R13 ;  /* 0x0000000d2f097220 */ /* 0x000fe20000400000 */
[C---:B------:R-:W-:Y:S01]  /*6cf0*/  FFMA R11, R49.reuse, R32, R11 ;  /* 0x00000020310b7223 */ /* 0x040fe2000000000b */
[----:B------:R-:W-:Y:S01]  /*6d00*/  FFMA R8, R49, R0, R8 ;  /* 0x0000000031087223 */ /* 0x000fe20000000008 */
[C---:B------:R-:W-:Y:S01]  /*6d10*/  FMUL R10, R47.reuse, R14 ;  /* 0x0000000e2f0a7220 */ /* 0x040fe20000400000 */
[----:B------:R-:W-:Y:S02]  /*6d20*/  HADD2.F32 R0, -RZ, R61.H1_H1 ;  /* 0x3000003dff007230 */ /* 0x000fe40000004100 */
[----:B------:R-:W-:Y:S01]  /*6d30*/  FMUL R15, R47, R15 ;  /* 0x0000000f2f0f7220 */ /* 0x000fe20000400000 */
[C---:B------:R-:W-:Y:S01]  /*6d40*/  FFMA R9, R49.reuse, R2, R9 ;  /* 0x0000000231097223 */ /* 0x040fe20000000009 */
[C---:B------:R-:W-:Y:S01]  /*6d50*/  FFMA R10, R49.reuse, R3, R10 ;  /* 0x00000003310a7223 */ /* 0x040fe2000000000a */
[--C-:B------:R-:W-:Y:S02]  /*6d60*/  HADD2.F32 R2, -RZ, R62.reuse.H0_H0 ;  /* 0x2000003eff027230 */ /* 0x100fe40000004100 */
[----:B------:R-:W-:Y:S01]  /*6d70*/  FFMA R15, R49, R0, R15 ;  /* 0x00000000310f7223 */ /* 0x000fe2000000000f */
[----:B------:R-:W-:Y:S02]  /*6d80*/  HADD2.F32 R3, -RZ, R62.H1_H1 ;  /* 0x3000003eff037230 */ /* 0x000fe40000004100 */
[C---:B------:R-:W-:Y:S01]  /*6d90*/  FMUL R13, R47.reuse, R17 ;  /* 0x000000112f0d7220 */ /* 0x040fe20000400000 */
[--C-:B------:R-:W-:Y:S02]  /*6da0*/  HADD2.F32 R0, -RZ, R63.reuse.H0_H0 ;  /* 0x2000003fff007230 */ /* 0x100fe40000004100 */
[----:B------:R-:W-:Y:S01]  /*6db0*/  FMUL R14, R47, R18 ;  /* 0x000000122f0e7220 */ /* 0x000fe20000400000 */
[C---:B------:R-:W-:Y:S01]  /*6dc0*/  FFMA R12, R49.reuse, R2, R12 ;  /* 0x00000002310c7223 */ /* 0x040fe2000000000c */
[C---:B------:R-:W-:Y:S01]  /*6dd0*/  FFMA R13, R49.reuse, R3, R13 ;  /* 0x00000003310d7223 */ /* 0x040fe2000000000d */
[----:B------:R-:W-:Y:S02]  /*6de0*/  HADD2.F32 R2, -RZ, R63.H1_H1 ;  /* 0x3000003fff027230 */ /* 0x000fe40000004100 */
[----:B------:R-:W-:Y:S01]  /*6df0*/  FFMA R14, R49, R0, R14 ;  /* 0x00000000310e7223 */ /* 0x000fe2000000000e */
[C---:B------:R-:W-:Y:S01]  /*6e00*/  FMUL R19, R47.reuse, R19 ;  /* 0x000000132f137220 */ /* 0x040fe20000400000 */
[--C-:B------:R-:W-:Y:S02]  /*6e10*/  HADD2.F32 R0, -RZ, R68.reuse.H0_H0 ;  /* 0x20000044ff007230 */ /* 0x100fe40000004100 */
[----:B------:R-:W-:Y:S01]  /*6e20*/  FMUL R17, R47, R21 ;  /* 0x000000152f117220 */ /* 0x000fe20000400000 */
[--C-:B------:R-:W-:Y:S02]  /*6e30*/  HADD2.F32 R3, -RZ, R69.reuse.H0_H0 ;  /* 0x20000045ff037230 */ /* 0x100fe40000004100 */
[C---:B------:R-:W-:Y:S01]  /*6e40*/  FFMA R19, R49.reuse, R2, R19 ;  /* 0x0000000231137223 */ /* 0x040fe20000000013 */
[----:B------:R-:W-:Y:S02]  /*6e50*/  HADD2.F32 R2, -RZ, R68.H1_H1 ;  /* 0x30000044ff027230 */ /* 0x000fe40000004100 */
        /* <DEDUP_REMOVED lines=9> */
[----:B------:R-:W-:Y:S01]  /*6ef0*/  FMUL R21, R47, R25 ;  /* 0x000000192f157220 */ /* 0x000fe20000400000 */
[----:B------:R-:W-:Y:S01]  /*6f00*/  F2FP.F16.F32.PACK_AB R55, R11, R6 ;  /* 0x000000060b37723e */ /* 0x000fe200000000ff */
[--C-:B------:R-:W-:Y:S02]  /*6f10*/  HADD2.F32 R3, -RZ, R71.reuse.H0_H0 ;  /* 0x20000047ff037230 */ /* 0x100fe40000004100 */
[----:B------:R-:W-:Y:S01]  /*6f20*/  FMUL R22, R47, R26 ;  /* 0x0000001a2f167220 */ /* 0x000fe20000400000 */
[C---:B------:R-:W-:Y:S01]  /*6f30*/  FFMA R20, R49.reuse, R2, R20 ;  /* 0x0000000231147223 */ /* 0x040fe20000000014 */
[C---:B------:R-:W-:Y:S01]  /*6f40*/  FFMA R21, R49.reuse, R0, R21 ;  /* 0x0000000031157223 */ /* 0x040fe20000000015 */
[----:B------:R1:W-:Y:S01]  /*6f50*/  STS.128 [R100+0x2000], R52 ;  /* 0x0020003464007388 */ /* 0x0003e20000000c00 */
[----:B------:R-:W-:Y:S02]  /*6f60*/  HADD2.F32 R0, -RZ, R71.H1_H1 ;  /* 0x30000047ff007230 */ /* 0x000fe40000004100 */
[----:B------:R-:W-:Y:S01]  /*6f70*/  FFMA R22, R49, R3, R22 ;  /* 0x0000000331167223 */ /* 0x000fe20000000016 */
[----:B------:R-:W-:Y:S01]  /*6f80*/  FMUL R27, R47, R27 ;  /* 0x0000001b2f1b7220 */ /* 0x000fe20000400000 */
[--C-:B------:R-:W-:Y:S01]  /*6f90*/  HADD2.F32 R2, -RZ, R76.reuse.H0_H0 ;  /* 0x2000004cff027230 */ /* 0x100fe20000004100 */
[----:B------:R-:W-:Y:S01]  /*6fa0*/  F2FP.F16.F32.PACK_AB R8, R9, R8 ;  /* 0x000000080908723e */ /* 0x000fe200000000ff */
[----:B------:R-:W-:Y:S01]  /*6fb0*/  HADD2.F32 R3, -RZ, R76.H1_H1 ;  /* 0x3000004cff037230 */ /* 0x000fe20000004100 */
[----:B------:R-:W-:Y:S01]  /*6fc0*/  F2FP.F16.F32.PACK_AB R9, R15, R10 ;  /* 0x0000000a0f09723e */ /* 0x000fe200000000ff */
[----:B------:R-:W-:Y:S01]  /*6fd0*/  FMUL R25, R47, R29 ;  /* 0x0000001d2f197220 */ /* 0x000fe20000400000 */
[--C-:B------:R-:W-:Y:S01]  /*6fe0*/  HADD2.F32 R4, -RZ, R77.reuse.H0_H0 ;  /* 0x2000004dff047230 */ /* 0x100fe20000004100 */
[----:B------:R-:W-:Y:S01]  /*6ff0*/  F2FP.F16.F32.PACK_AB R10, R13, R12 ;  /* 0x0000000c0d0a723e */ /* 0x000fe200000000ff */
[----:B------:R-:W-:Y:S01]  /*7000*/  FMUL R26, R47, R30 ;  /* 0x0000001e2f1a7220 */ /* 0x000fe20000400000 */
[----:B------:R-:W-:Y:S01]  /*7010*/  F2FP.F16.F32.PACK_AB R11, R19, R14 ;  /* 0x0000000e130b723e */ /* 0x000fe200000000ff */
[C---:B------:R-:W-:Y:S01]  /*7020*/  FFMA R27, R49.reuse, R0, R27 ;  /* 0x00000000311b7223 */ /* 0x040fe2000000001b */
[C---:B------:R-:W-:Y:S01]  /*7030*/  FFMA R24, R49.reuse, R2, R24 ;  /* 0x0000000231187223 */ /* 0x040fe20000000018 */
[----:B------:R-:W-:Y:S02]  /*7040*/  HADD2.F32 R0, -RZ, R77.H1_H1 ;  /* 0x3000004dff007230 */ /* 0x000fe40000004100 */
[----:B------:R-:W-:Y:S01]  /*7050*/  FFMA R25, R49, R3, R25 ;  /* 0x0000000331197223 */ /* 0x000fe20000000019 */
[----:B------:R1:W-:Y:S01]  /*7060*/  STS.128 [R99+0x2010], R8 ;  /* 0x0020100863007388 */ /* 0x0003e20000000c00 */
[----:B------:R-:W-:Y:S01]  /*7070*/  FMUL R31, R47, R31 ;  /* 0x0000001f2f1f7220 */ /* 0x000fe20000400000 */
[--C-:B------:R-:W-:Y:S02]  /*7080*/  HADD2.F32 R2, -RZ, R78.reuse.H0_H0 ;  /* 0x2000004eff027230 */ /* 0x100fe40000004100 */
[----:B------:R-:W-:Y:S01]  /*7090*/  FFMA R26, R49, R4, R26 ;  /* 0x00000004311a7223 */ /* 0x000fe2000000001a */
[----:B------:R-:W-:Y:S02]  /*70a0*/  HADD2.F32 R3, -RZ, R78.H1_H1 ;  /* 0x3000004eff037230 */ /* 0x000fe40000004100 */
[----:B------:R-:W-:Y:S01]  /*70b0*/  FMUL R29, R47, R33 ;  /* 0x000000212f1d7220 */ /* 0x000fe20000400000 */
[--C-:B------:R-:W-:Y:S01]  /*70c0*/  HADD2.F32 R4, -RZ, R79.reuse.H0_H0 ;  /* 0x2000004fff047230 */ /* 0x100fe20000004100 */
[----:B------:R-:W-:Y:S01]  /*70d0*/  F2FP.F16.F32.PACK_AB R16, R17, R16 ;  /* 0x000000101110723e */ /* 0x000fe200000000ff */
[----:B------:R-:W-:Y:S01]  /*70e0*/  FMUL R30, R47, R34 ;  /* 0x000000222f1e7220 */ /* 0x000fe20000400000 */
        /* <DEDUP_REMOVED lines=14> */
[----:B------:R-:W-:Y:S02]  /*71d0*/  F2FP.F16.F32.PACK_AB R27, R35, R30 ;  /* 0x0000001e231b723e */ /* 0x000fe400000000ff */
[----:B------:R-:W-:Y:S02]  /*71e0*/  LEA R0, R65, UR48, 0x3 ;  /* 0x0000003041007c11 */ /* 0x000fe4000f8e18ff */
[----:B------:R-:W-:Y:S01]  /*71f0*/  @P6 SHF.L.U32 R2, R97, 0x1f, RZ ;  /* 0x0000001f61026819 */ /* 0x000fe200000006ff */
        /* <DEDUP_REMOVED lines=9> */
[----:B------:R-:W-:Y:S02]  /*7290*/  UIADD3 UR8, UP0, UPT, UR52, 0x680, URZ ;  /* 0x0000068034087890 */ /* 0x000fe4000ff1e0ff */
[----:B------:R-:W-:Y:S02]  /*72a0*/  UIADD3 UR5, UPT, UPT, UR41, 0x20, URZ ;  /* 0x0000002029057890 */ /* 0x000fe4000fffe0ff */
[----:B------:R-:W-:Y:S02]  /*72b0*/  UIADD3 UR4, UPT, UPT, UR48, 0x2200, URZ ;  /* 0x0000220030047890 */ /* 0x000fe4000fffe0ff */
[----:B------:R-:W-:Y:S01]  /*72c0*/  UIADD3.X UR9, UPT, UPT, URZ, UR53, URZ, UP0, !UPT ;  /* 0x00000035ff097290 */ /* 0x000fe200087fe4ff */
[----:B------:R-:W-:Y:S01]  /*72d0*/  UMOV UR6, UR42 ;  /* 0x0000002a00067c82 */ /* 0x000fe20008000000 */
[----:B------:R-:W-:Y:S07]  /*72e0*/  UMOV UR7, UR36 ;  /* 0x0000002400077c82 */ /* 0x000fee0008000000 */
[----:B------:R2:W-:Y:S01]  /*72f0*/  UTMASTG.3D [UR4], [UR8] ;  /* 0x00000004080073b5 */ /* 0x0005e20008010000 */
[----:B------:R0:W-:Y:S01]  /*7300*/  UTMACMDFLUSH ;  /* 0x00000000000079b7 */ /* 0x0001e20000000000 */
[----:B--2---:R-:W-:Y:S04]  /*7310*/  DEPBAR.LE SB0, 0x1 ;  /* 0x000080400000791a */ /* 0x004fe80000000000 */
.L_x_107:
[----:B------:R-:W-:Y:S05]  /*7320*/  BSYNC.RECONVERGENT B0 ;  /* 0x0000000000007941 */ /* 0x000fea0003800200 */
.L_x_106:
[----:B------:R-:W-:Y:S01]  /*7330*/  BAR.SYNC.DEFER_BLOCKING 0x1, 0x80 ;  /* 0x0042000000007b1d */ /* 0x000fe20000010000 */
[----:B------:R-:W-:Y:S04]  /*7340*/  UIADD3 UR40, UPT, UPT, UR51, 0x1, URZ ;  /* 0x0000000133287890 */ /* 0x000fe8000fffe0ff */
[----:B------:R-:W-:Y:S04]  /*7350*/  UISETP.NE.AND UP0, UPT, UR40, 0x4, UPT ;  /* 0x000000042800788c */ /* 0x000fe8000bf05270 */
[----:B------:R-:W-:Y:S01]  /*7360*/  USEL UR40, UR40, URZ, UP0 ;  /* 0x000000ff28287287 */ /* 0x000fe20008000000 */
[----:B------:R2:W-:Y:S01]  /*7370*/  @P6 SYNCS.ARRIVE.TRANS64.RED.A1T0 RZ, [R72+URZ], RZ ;  /* 0x000000ff48ff69a7 */ /* 0x0005e200081004ff */
[----:B------:R-:W-:Y:S01]  /*7380*/  BSSY B1, `(.L_x_108) ;  /* 0x0000017000017945 */ /* 0x000fe20003800000 */
[----:B------:R-:W4:Y:S02]  /*7390*/  @P6 SYNCS.PHASECHK.TRANS64.TRYWAIT P0, [R0+URZ+0x30], R2 ;  /* 0x00003002000065a7 */ /* 0x000f2400080011ff */
[----:B----4-:R-:W-:Y:S01]  /*73a0*/  @P6 SEL R66, RZ, 0x1, !P0 ;  /* 0x00000001ff426807 */ /* 0x010fe20004000000 */
[----:B--2---:R-:W-:Y:S06]  /*73b0*/  @!P6 BRA `(.L_x_109) ;  /* 0x00000000004ce947 */ /* 0x004fec0003800000 */
        /* <DEDUP_REMOVED lines=9> */
[----:B------:R-:W-:Y:S04]  /*7450*/  SHF.L.U32 R6, R97, 0x1f, RZ ;  /* 0x0000001f61067819 */ /* 0x000fe800000006ff */
[----:B------:R-:W2:Y:S02]  /*7460*/  SYNCS.PHASECHK.TRANS64.TRYWAIT P0, [R0+URZ+0x30], R6 ;  /* 0x00003006000075a7 */ /* 0x000ea400080011ff */
[----:B--2---:R-:W-:Y:S05]  /*7470*/  @!P0 BRA `(.L_x_112) ;  /* 0x00000024004c8947 */ /* 0x004fea0003800000 */
.L_x_111:
[----:B------:R-:W-:Y:S05]  /*7480*/  BSYNC B0 ;  /* 0x0000000000007941 */ /* 0x000fea0003800000 */
.L_x_110:
[----:B------:R-:W-:Y:S02]  /*7490*/  ISETP.NE.AND P0, PT, R67, RZ, PT ;  /* 0x000000ff4300720c */ /* 0x000fe40003f05270 */
[----:B------:R-:W-:Y:S11]  /*74a0*/  IADD3 R65, PT, PT, R65, 0x1, RZ ;  /* 0x0000000141417810 */ /* 0x000ff60007ffe0ff */
[----:B------:R4:W1:Y:S04]  /*74b0*/  @P0 LDS.128 R56, [R5] ;  /* 0x0000000005380984 */ /* 0x0008680000000c00 */
[----:B------:R4:W1:Y:S04]  /*74c0*/  @P0 LDS.128 R60, [R4+0x10] ;  /* 0x00001000043c0984 */ /* 0x0008680000000c00 */
[----:B------:R4:W1:Y:S04]  /*74d0*/  @P0 LDS.128 R68, [R3+0x20] ;  /* 0x0000200003440984 */ /* 0x0008680000000c00 */
[----:B------:R4:W1:Y:S02]  /*74e0*/  @P0 LDS.128 R76, [R2+0x30] ;  /* 0x00003000024c0984 */ /* 0x0008640000000c00 */
.L_x_109:
[----:B------:R-:W-:Y:S05]  /*74f0*/  BSYNC B1 ;  /* 0x0000000000017941 */ /* 0x000fea0003800000 */
.L_x_108:
        /* <DEDUP_REMOVED lines=21> */
.L_x_113:
        /* <DEDUP_REMOVED lines=146> */
.L_x_115:
[----:B------:R-:W-:Y:S05]  /*7f70*/  BSYNC.RECONVERGENT B0 ;  /* 0x0000000000007941 */ /* 0x000fea0003800200 */
.L_x_114:
        /* <DEDUP_REMOVED lines=21> */
.L_x_119:
[----:B------:R-:W-:Y:S05]  /*80d0*/  BSYNC B0 ;  /* 0x0000000000007941 */ /* 0x000fea0003800000 */
.L_x_118:
[----:B------:R-:W-:Y:S11]  /*80e0*/  ISETP.NE.AND P0, PT, R67, RZ, PT ;  /* 0x000000ff4300720c */ /* 0x000ff60003f05270 */
[----:B------:R-:W-:Y:S02]  /*80f0*/  @!UPT UIADD3 URZ, UPT, UPT, URZ, URZ, URZ ;  /* 0x000000fffffff290 */ /* 0x000fe4000fffe0ff */
[----:B------:R4:W1:Y:S04]  /*8100*/  @P0 LDS.128 R56, [R4] ;  /* 0x0000000004380984 */ /* 0x0008680000000c00 */
[----:B------:R4:W1:Y:S04]  /*8110*/  @P0 LDS.128 R60, [R3+0x10] ;  /* 0x00001000033c0984 */ /* 0x0008680000000c00 */
[----:B------:R4:W1:Y:S04]  /*8120*/  @P0 LDS.128 R68, [R2+0x20] ;  /* 0x0000200002440984 */ /* 0x0008680000000c00 */
[----:B------:R4:W1:Y:S02]  /*8130*/  @P0 LDS.128 R76, [R65+0x30] ;  /* 0x00003000414c0984 */ /* 0x0008640000000c00 */
.L_x_117:
[----:B------:R-:W-:Y:S05]  /*8140*/  BSYNC B1 ;  /* 0x0000000000017941 */ /* 0x000fea0003800000 */
.L_x_116:
        /* <DEDUP_REMOVED lines=21> */
.L_x_121:
[----:B------:R-:W-:Y:S01]  /*82a0*/  ISETP.NE.AND P0, PT, R102, RZ, PT ;  /* 0x000000ff6600720c */ /* 0x000fe20003f05270 */
[----:B------:R-:W-:Y:S05]  /*82b0*/  WARPSYNC.ALL ;  /* 0x0000000000007948 */ /* 0x000fea0003800000 */
[----:B------:R-:W-:Y:S01]  /*82c0*/  R2UR UR4, R48 ;  /* 0x00000000300472ca */ /* 0x000fe200000e0000 */
[--C-:B-1----:R-:W-:Y:S01]  /*82d0*/  HADD2.F32 R0, -RZ, R56.reuse.H0_H0 ;  /* 0x20000038ff007230 */ /* 0x102fe20000004100 */
[----:B------:R-:W-:Y:S01]  /*82e0*/  R2UR UR5, R64 ;  /* 0x00000000400572ca */ /* 0x000fe200000e0000 */
[----:B----4-:R-:W-:Y:S01]  /*82f0*/  HADD2.F32 R2, -RZ, R56.H1_H1 ;  /* 0x30000038ff027230 */ /* 0x010fe20000004100 */
[----:B------:R-:W-:Y:S01]  /*8300*/  BSSY.RECONVERGENT B0, `(.L_x_122) ;  /* 0x0000089000007945 */ /* 0x000fe20003800200 */
[--C-:B------:R-:W-:Y:S02]  /*8310*/  HADD2.F32 R3, -RZ, R57.reuse.H0_H0 ;  /* 0x20000039ff037230 */ /* 0x100fe40000004100 */
[----:B------:R-:W-:Y:S02]  /*8320*/  HADD2.F32 R48, -RZ, R57.H1_H1 ;  /* 0x30000039ff307230 */ /* 0x000fe40000004100 */
[--C-:B------:R-:W-:Y:S02]  /*8330*/  HADD2.F32 R50, -RZ, R58.reuse.H0_H0 ;  /* 0x2000003aff327230 */ /* 0x100fe40000004100 */
[----:B------:R-:W-:Y:S02]  /*8340*/  HADD2.F32 R51, -RZ, R58.H1_H1 ;  /* 0x3000003aff337230 */ /* 0x000fe40000004100 */
[----:B------:R-:W1:Y:S01]  /*8350*/  LDTM.x32 R4, tmem[UR4+0x60] ;  /* 0x00006004000479ee */ /* 0x000e6200082c0000 */
[----:B------:R-:W-:Y:S01]  /*8360*/  NOP ;  /* 0x0000000000007918 */ /* 0x000fe20000000000 */
[----:B------:R-:W-:Y:S01]  /*8370*/  UIADD3 UR5, UPT, UPT, UR5, 0xc0, URZ ;  /* 0x000000c005057890 */ /* 0x000fe2000fffe0ff */
[--C-:B------:R-:W-:Y:S02]  /*8380*/  HADD2.F32 R52, -RZ, R59.reuse.H0_H0 ;  /* 0x2000003bff347230 */ /* 0x100fe40000004100 */
[----:B------:R-:W-:Y:S01]  /*8390*/  HADD2.F32 R53, -RZ, R59.H1_H1 ;  /* 0x3000003bff357230 */ /* 0x000fe20000004100 */
[----:B------:R-:W-:Y:S01]  /*83a0*/  UPRMT UR5, UR37, 0x654, UR5 ;  /* 0x0000065425057896 */ /* 0x000fe20008000005 */
[--C-:B------:R-:W-:Y:S02]  /*83b0*/  HADD2.F32 R54, -RZ, R60.reuse.H0_H0 ;  /* 0x2000003cff367230 */ /* 0x100fe40000004100 */
[----:B------:R-:W-:Y:S02]  /*83c0*/  HADD2.F32 R55, -RZ, R60.H1_H1 ;  /* 0x3000003cff377230 */ /* 0x000fe40000004100 */
[--C-:B------:R-:W-:Y:S02]  /*83d0*/  HADD2.F32 R56, -RZ, R61.reuse.H0_H0 ;  /* 0x2000003dff387230 */ /* 0x100fe40000004100 */
[----:B------:R-:W-:Y:S02]  /*83e0*/  HADD2.F32 R57, -RZ, R61.H1_H1 ;  /* 0x3000003dff397230 */ /* 0x000fe40000004100 */
[----:B-1----:R-:W-:Y:S01]  /*83f0*/  SYNCS.ARRIVE.TRANS64.RED.A1T0 RZ, [UR5], RZ ;  /* 0x000000ffffff79a7 */ /* 0x002fe20008100405 */
[--C-:B------:R-:W-:Y:S02]  /*8400*/  HADD2.F32 R58, -RZ, R62.reuse.H0_H0 ;  /* 0x2000003eff3a7230 */ /* 0x100fe40000004100 */
[----:B------:R-:W-:Y:S02]  /*8410*/  HADD2.F32 R59, -RZ, R62.H1_H1 ;  /* 0x3000003eff3b7230 */ /* 0x000fe40000004100 */
[--C-:B------:R-:W-:Y:S02]  /*8420*/  HADD2.F32 R60, -RZ, R63.reuse.H0_H0 ;  /* 0x2000003fff3c7230 */ /* 0x100fe40000004100 */
[----:B------:R-:W-:Y:S02]  /*8430*/  HADD2.F32 R61, -RZ, R63.H1_H1 ;  /* 0x3000003fff3d7230 */ /* 0x000fe40000004100 */
[C---:B------:R-:W-:Y:S01]  /*8440*/  FMUL R4, R47.reuse, R4 ;  /* 0x000000042f047220 */ /* 0x040fe20000400000 */
[C---:B------:R-:W-:Y:S01]  /*8450*/  FMUL R5, R47.reuse, R5 ;  /* 0x000000052f057220 */ /* 0x040fe20000400000 */
[C---:B------:R-:W-:Y:S01]  /*8460*/  FMUL R6, R47.reuse, R6 ;  /* 0x000000062f067220 */ /* 0x040fe20000400000 */
[----:B------:R-:W-:Y:S01]  /*8470*/  FMUL R7, R47, R7 ;  /* 0x000000072f077220 */ /* 0x000fe20000400000 */
[C---:B------:R-:W-:Y:S01]  /*8480*/  FFMA R4, R49.reuse, R0, R4 ;  /* 0x0000000031047223 */ /* 0x040fe20000000004 */
[C---:B------:R-:W-:Y:S01]  /*8490*/  FFMA R5, R49.reuse, R2, R5 ;  /* 0x0000000231057223 */ /* 0x040fe20000000005 */
[C---:B------:R-:W-:Y:S01]  /*84a0*/  FFMA R6, R49.reuse, R3, R6 ;  /* 0x0000000331067223 */ /* 0x040fe20000000006 */
[----:B------:R-:W-:Y:S01]  /*84b0*/  FFMA R7, R49, R48, R7 ;  /* 0x0000003031077223 */ /* 0x000fe20000000007 */
[C---:B------:R-:W-:Y:S01]  /*84c0*/  FMUL R8, R47.reuse, R8 ;  /* 0x000000082f087220 */ /* 0x040fe20000400000 */
[----:B------:R-:W-:Y:S01]  /*84d0*/  FMUL R9, R47, R9 ;  /* 0x000000092f097220 */ /* 0x000fe20000400000 */
[----:B------:R-:W-:Y:S01]  /*84e0*/  F2FP.F16.F32.PACK_AB R4, R5, R4 ;  /* 0x000000040504723e */ /* 0x000fe200000000ff */
[----:B------:R-:W-:Y:S01]  /*84f0*/  FMUL R0, R47, R10 ;  /* 0x0000000a2f007220 */ /* 0x000fe20000400000 */
[----:B------:R-:W-:Y:S01]  /*8500*/  F2FP.F16.F32.PACK_AB R5, R7, R6 ;  /* 0x000000060705723e */ /* 0x000fe200000000ff */
[C---:B------:R-:W-:Y:S01]  /*8510*/  FFMA R8, R49.reuse, R50, R8 ;  /* 0x0000003231087223 */ /* 0x040fe20000000008 */
[C---:B------:R-:W-:Y:S01]  /*8520*/  FFMA R9, R49.reuse, R51, R9 ;  /* 0x0000003331097223 */ /* 0x040fe20000000009 */
[----:B------:R-:W-:Y:S01]  /*8530*/  FFMA R0, R49, R52, R0 ;  /* 0x0000003431007223 */ /* 0x000fe20000000000 */
[C---:B------:R-:W-:Y:S01]  /*8540*/  FMUL R2, R47.reuse, R11 ;  /* 0x0000000b2f027220 */ /* 0x040fe20000400000 */
[C---:B------:R-:W-:Y:S01]  /*8550*/  FMUL R3, R47.reuse, R12 ;  /* 0x0000000c2f037220 */ /* 0x040fe20000400000 */
[----:B------:R-:W-:Y:S01]  /*8560*/  FMUL R10, R47, R13 ;  /* 0x0000000d2f0a7220 */ /* 0x000fe20000400000 */
[----:B------:R-:W-:Y:S01]  /*8570*/  F2FP.F16.F32.PACK_AB R6, R9, R8 ;  /* 0x000000080906723e */ /* 0x000fe200000000ff */
[C---:B------:R-:W-:Y:S01]  /*8580*/  FFMA R2, R49.reuse, R53, R2 ;  /* 0x0000003531027223 */ /* 0x040fe20000000002 */
[C---:B------:R-:W-:Y:S01]  /*8590*/  FFMA R3, R49.reuse, R54, R3 ;  /* 0x0000003631037223 */ /* 0x040fe20000000003 */
[----:B------:R-:W-:Y:S01]  /*85a0*/  FFMA R10, R49, R55, R10 ;  /* 0x00000037310a7223 */ /* 0x000fe2000000000a */
[C---:B------:R-:W-:Y:S01]  /*85b0*/  FMUL R11, R47.reuse, R14 ;  /* 0x0000000e2f0b7220 */ /* 0x040fe20000400000 */
[C---:B------:R-:W-:Y:S01]  /*85c0*/  FMUL R15, R47.reuse, R15 ;  /* 0x0000000f2f0f7220 */ /* 0x040fe20000400000 */
[C---:B------:R-:W-:Y:S01]  /*85d0*/  FMUL R12, R47.reuse, R16 ;  /* 0x000000102f0c7220 */ /* 0x040fe20000400000 */
[----:B------:R-:W-:Y:S01]  /*85e0*/  FMUL R13, R47, R17 ;  /* 0x000000112f0d7220 */ /* 0x000fe20000400000 */
[----:B------:R-:W-:Y:S01]  /*85f0*/  FFMA R11, R49, R56, R11 ;  /* 0x00000038310b7223 */ /* 0x000fe2000000000b */
[----:B------:R-:W-:Y:S01]  /*8600*/  FMUL R14, R47, R18 ;  /* 0x000000122f0e7220 */ /* 0x000fe20000400000 */
[----:B------:R-:W-:Y:S01]  /*8610*/  FFMA R15, R49, R57, R15 ;  /* 0x00000039310f7223 */ /* 0x000fe2000000000f */
[--C-:B------:R-:W-:Y:S02]  /*8620*/  HADD2.F32 R62, -RZ, R68.reuse.H0_H0 ;  /* 0x20000044ff3e7230 */ /* 0x100fe40000004100 */
[----:B------:R-:W-:Y:S01]  /*8630*/  FMUL R19, R47, R19 ;  /* 0x000000132f137220 */ /* 0x000fe20000400000 */
[----:B------:R-:W-:Y:S01]  /*8640*/  F2FP.F16.F32.PACK_AB R7, R2, R0 ;  /* 0x000000000207723e */ /* 0x000fe200000000ff */
[----:B------:R-:W-:Y:S01]  /*8650*/  FFMA R12, R49, R58, R12 ;  /* 0x0000003a310c7223 */ /* 0x000fe2000000000c */
[----:B------:R-:W-:Y:S02]  /*8660*/  HADD2.F32 R63, -RZ, R68.H1_H1 ;  /* 0x30000044ff3f7230 */ /* 0x000fe40000004100 */
[----:B------:R-:W-:Y:S01]  /*8670*/  FMUL R16, R47, R20 ;  /* 0x000000142f107220 */ /* 0x000fe20000400000 */
[----:B------:R-:W-:Y:S01]  /*8680*/  FFMA R13, R49, R59, R13 ;  /* 0x0000003b310d7223 */ /* 0x000fe2000000000d */
[----:B------:R1:W-:Y:S01]  /*8690*/  STS.128 [R100+0x6000], R4 ;  /* 0x0060000464007388 */ /* 0x0003e20000000c00 */
[--C-:B------:R-:W-:Y:S02]  /*86a0*/  HADD2.F32 R64, -RZ, R69.reuse.H0_H0 ;  /* 0x20000045ff407230 */ /* 0x100fe40000004100 */
[----:B------:R-:W-:Y:S01]  /*86b0*/  FMUL R17, R47, R21 ;  /* 0x000000152f117220 */ /* 0x000fe20000400000 */
[----:B------:R-:W-:Y:S01]  /*86c0*/  FFMA R14, R49, R60, R14 ;  /* 0x0000003c310e7223 */ /* 0x000fe2000000000e */
[----:B------:R-:W-:Y:S02]  /*86d0*/  HADD2.F32 R65, -RZ, R69.H1_H1 ;  /* 0x30000045ff417230 */ /* 0x000fe40000004100 */
[----:B------:R-:W-:Y:S01]  /*86e0*/  FMUL R18, R47, R22 ;  /* 0x000000162f127220 */ /* 0x000fe20000400000 */
[----:B------:R-:W-:Y:S01]  /*86f0*/  FFMA R19, R49, R61, R19 ;  /* 0x0000003d31137223 */ /* 0x000fe20000000013 */
        /* <DEDUP_REMOVED lines=11> */
[----:B------:R-:W-:Y:S01]  /*87b0*/  F2FP.F16.F32.PACK_AB R8, R10, R3 ;  /* 0x000000030a08723e */ /* 0x000fe200000000ff */
[----:B------:R-:W-:Y:S01]  /*87c0*/  FFMA R23, R49, R65, R23 ;  /* 0x0000004131177223 */ /* 0x000fe20000000017 */
[----:B------:R-:W-:Y:S01]  /*87d0*/  F2FP.F16.F32.PACK_AB R9, R15, R11 ;  /* 0x0000000b0f09723e */ /* 0x000fe200000000ff */
[--C-:B------:R-:W-:Y:S02]  /*87e0*/  HADD2.F32 R70, -RZ, R76.reuse.H0_H0 ;  /* 0x2000004cff467230 */ /* 0x100fe40000004100 */
[----:B------:R-:W-:Y:S01]  /*87f0*/  FMUL R27, R47, R27 ;  /* 0x0000001b2f1b7220 */ /* 0x000fe20000400000 */
[----:B------:R-:W-:Y:S01]  /*8800*/  F2FP.F16.F32.PACK_AB R10, R13, R12 ;  /* 0x0000000c0d0a723e */ /* 0x000fe200000000ff */
[----:B------:R-:W-:Y:S01]  /*8810*/  FFMA R20, R49, R66, R20 ;  /* 0x0000004231147223 */ /* 0x000fe20000000014 */
[----:B------:R-:W-:Y:S01]  /*8820*/  F2FP.F16.F32.PACK_AB R11, R19, R14 ;  /* 0x0000000e130b723e */ /* 0x000fe200000000ff */
[----:B------:R-:W-:Y:S02]  /*8830*/  HADD2.F32 R71, -RZ, R76.H1_H1 ;  /* 0x3000004cff477230 */ /* 0x000fe40000004100 */
[----:B------:R-:W-:Y:S01]  /*8840*/  FMUL R24, R47, R28 ;  /* 0x0000001c2f187220 */ /* 0x000fe20000400000 */
[----:B------:R-:W-:Y:S01]  /*8850*/  FFMA R21, R49, R67, R21 ;  /* 0x0000004331157223 */ /* 0x000fe20000000015 */
[--C-:B------:R-:W-:Y:S01]  /*8860*/  HADD2.F32 R72, -RZ, R77.reuse.H0_H0 ;  /* 0x2000004dff487230 */ /* 0x100fe20000004100 */
[----:B------:R1:W-:Y:S01]  /*8870*/  STS.128 [R99+0x6010], R8 ;  /* 0x0060100863007388 */ /* 0x0003e20000000c00 */
        /* <DEDUP_REMOVED lines=49> */
.L_x_123:
[----:B------:R-:W-:Y:S05]  /*8b90*/  BSYNC.RECONVERGENT B0 ;  /* 0x0000000000007941 */ /* 0x000fea0003800200 */
.L_x_122:
[----:B------:R-:W-:Y:S01]  /*8ba0*/  BAR.SYNC.DEFER_BLOCKING 0x1, 0x80 ;  /* 0x0042000000007b1d */ /* 0x000fe20000010000 */
[----:B------:R-:W-:Y:S01]  /*8bb0*/  UISETP.NE.AND UP0, UPT, UR49, -0x4, UPT ;  /* 0xfffffffc3100788c */ /* 0x000fe2000bf05270 */
[----:B------:R-:W-:Y:S08]  /*8bc0*/  IADD3 R45, PT, PT, R45, 0x1, RZ ;  /* 0x000000012d2d7810 */ /* 0x000ff00007ffe0ff */
[----:B------:R-:W-:Y:S05]  /*8bd0*/  BRA.U !UP0, `(.L_x_124) ;  /* 0x0000000108287547 */ /* 0x000fea000b800000 */
[----:B------:R-:W-:Y:S01]  /*8be0*/  ISETP.NE.AND P0, PT, R107, RZ, PT ;  /* 0x000000ff6b00720c */ /* 0x000fe20003f05270 */
[----:B------:R-:W-:Y:S01]  /*8bf0*/  IMAD.U32 R2, RZ, RZ, UR51 ;  /* 0x00000033ff027e24 */ /* 0x000fe2000f8e00ff */
[----:B------:R-:W-:Y:S01]  /*8c00*/  UIADD3 UR51, UPT, UPT, UR51, 0x1, URZ ;  /* 0x0000000133337890 */ /* 0x000fe2000fffe0ff */
[----:B------:R-:W-:Y:S03]  /*8c10*/  IMAD.U32 R0, RZ, RZ, UR37 ;  /* 0x00000025ff007e24 */ /* 0x000fe6000f8e00ff */
[----:B------:R-:W-:Y:S04]  /*8c20*/  UISETP.NE.AND UP0, UPT, UR51, 0x4, UPT ;  /* 0x000000043300788c */ /* 0x000fe8000bf05270 */
[----:B------:R-:W-:Y:S03]  /*8c30*/  USEL UR51, UR51, URZ, UP0 ;  /* 0x000000ff33337287 */ /* 0x000fe60008000000 */
[----:B------:R-:W-:Y:S05]  /*8c40*/  @P0 LEA R2, R2, UR48, 0x3 ;  /* 0x0000003002020c11 */ /* 0x000fea000f8e18ff */
[----:B------:R-:W-:Y:S05]  /*8c50*/  @P0 VIADD R2, R2, 0x50 ;  /* 0x0000005002020836 */ /* 0x000fea0000000000 */
[----:B------:R-:W-:Y:S04]  /*8c60*/  @P0 PRMT R0, R0, 0x654, R2 ;  /* 0x0000065400000816 */ /* 0x000fe80000000002 */
[----:B------:R2:W-:Y:S03]  /*8c70*/  @P0 SYNCS.ARRIVE.TRANS64.RED.A1T0 RZ, [R0+URZ], RZ ;  /* 0x000000ff00ff09a7 */ /* 0x0005e600081004ff */
.L_x_124:
[----:B------:R-:W-:Y:S01]  /*8c80*/  ISETP.NE.AND P2, PT, R103, RZ, PT ;  /* 0x000000ff6700720c */ /* 0x000fe20003f45270 */
[----:B------:R-:W-:Y:S01]  /*8c90*/  UIADD3 UR49, UPT, UPT, UR49, 0x4, URZ ;  /* 0x0000000431317890 */ /* 0x000fe2000fffe0ff */
[----:B------:R-:W-:Y:S01]  /*8ca0*/  ISETP.NE.AND P0, PT, R105, 0x2, PT ;  /* 0x000000026900780c */ /* 0x000fe20003f05270 */
[----:B------:R-:W-:Y:S01]  /*8cb0*/  IMAD.IADD R14, R43, 0x1, R86 ;  /* 0x000000012b0e7824 */ /* 0x000fe200078e0256 */
[----:B------:R-:W-:Y:S01]  /*8cc0*/  ISETP.NE.AND P1, PT, R45, 0x4, PT ;  /* 0x000000042d00780c */ /* 0x000fe20003f25270 */
[----:B------:R-:W-:Y:S01]  /*8cd0*/  IMAD.IADD R15, R44, 0x1, R87 ;  /* 0x000000012c0f7824 */ /* 0x000fe200078e0257 */
[----:B------:R-:W-:Y:S02]  /*8ce0*/  SEL R2, RZ, 0x1, P0 ;  /* 0x00000001ff027807 */ /* 0x000fe40000000000 */
[----:B--2---:R-:W-:Y:S02]  /*8cf0*/  SEL R0, RZ, 0x1, P1 ;  /* 0x00000001ff007807 */ /* 0x004fe40000800000 */
[----:B------:R-:W-:Y:S02]  /*8d00*/  LOP3.LUT R95, R95, R2, RZ, 0x3c, !PT ;  /* 0x000000025f5f7212 */ /* 0x000fe400078e3cff */
[----:B------:R-:W-:Y:S02]  /*8d10*/  LOP3.LUT R96, R96, R0, RZ, 0x3c, !PT ;  /* 0x0000000060607212 */ /* 0x000fe400078e3cff */
[----:B------:R-:W-:Y:S02]  /*8d20*/  @P2 R2UR UR36, R94 ;  /* 0x000000005e2422ca */ /* 0x000fe400000e0000 */
[----:B------:R-:W-:Y:S02]  /*8d30*/  SEL R105, R105, RZ, P0 ;  /* 0x000000ff69697207 */ /* 0x000fe40000000000 */
[----:B------:R-:W-:Y:S01]  /*8d40*/  SEL R45, R45, RZ, P1 ;  /* 0x000000ff2d2d7207 */ /* 0x000fe20000800000 */
[----:B------:R-:W-:Y:S10]  /*8d50*/  @P2 BRA `(.L_x_125) ;  /* 0xffffffc000502947 */ /* 0x000ff4000383ffff */
[----:B------:R-:W-:-:S09]  /*8d60*/  UISETP.NE.AND UP0, UPT, UR50, URZ, UPT ;  /* 0x000000ff3200728c */ /* 0x000fd2000bf05270 */
[----:B------:R-:W-:Y:S05]  /*8d70*/  BRA.U !UP0, `(.L_x_126) ;  /* 0x0000000108487547 */ /* 0x000fea000b800000 */
[----:B------:R-:W2:Y:S02]  /*8d80*/  LDCU.64 UR4, c[0x0][0x890] ;  /* 0x00011200ff0477ac */ /* 0x000ea40008000a00 */
[----:B--2---:R-:W-:-:S04]  /*8d90*/  UISETP.NE.U32.AND UP0, UPT, UR4, URZ, UPT ;  /* 0x000000ff0400728c */ /* 0x004fc8000bf05070 */
[----:B------:R-:W-:-:S09]  /*8da0*/  UISETP.NE.AND.EX UP0, UPT, UR5, URZ, UPT, UP0 ;  /* 0x000000ff0500728c */ /* 0x000fd2000bf05300 */
[----:B------:R-:W-:Y:S05]  /*8db0*/  BRA.U UP0, `(.L_x_127) ;  /* 0x00000001000c7547 */ /* 0x000fea000b800000 */
[----:B------:R-:W-:-:S13]  /*8dc0*/  FSETP.NEU.AND P0, PT, R49, RZ, PT ;  /* 0x000000ff3100720b */ /* 0x000fda0003f0d000 */
[----:B------:R-:W-:Y:S05]  /*8dd0*/  @!P0 EXIT ;  /* 0x000000000000894d */ /* 0x000fea0003800000 */
[----:B------:R-:W-:Y:S05]  /*8de0*/  BRA `(.L_x_126) ;  /* 0x00000000002c7947 */ /* 0x000fea0003800000 */
.L_x_127:
[----:B------:R-:W-:Y:S01]  /*8df0*/  ISETP.NE.AND P0, PT, R104, RZ, PT ;  /* 0x000000ff6800720c */ /* 0x000fe20003f05270 */
[----:B------:R-:W-:-:S12]  /*8e00*/  BSSY.RECONVERGENT B0, `(.L_x_126) ;  /* 0x0000009000007945 */ /* 0x000fd80003800200 */
[----:B------:R-:W-:Y:S05]  /*8e10*/  @P0 BRA `(.L_x_128) ;  /* 0x0000000000140947 */ /* 0x000fea0003800000 */
[----:B------:R-:W2:Y:S02]  /*8e20*/  LDCU.64 UR4, c[0x0][0x888] ;  /* 0x00011100ff0477ac */ /* 0x000ea40008000a00 */
[----:B--2---:R-:W-:-:S04]  /*8e30*/  ISETP.NE.U32.AND P0, PT, RZ, UR4, PT ;  /* 0x00000004ff007c0c */ /* 0x004fc8000bf05070 */
[----:B------:R-:W-:-:S13]  /*8e40*/  ISETP.NE.AND.EX P0, PT, RZ, UR5, PT, P0 ;  /* 0x00000005ff007c0c */ /* 0x000fda000bf05300 */
[----:B------:R-:W-:Y:S05]  /*8e50*/  @!P0 EXIT ;  /* 0x000000000000894d */ /* 0x000fea0003800000 */
[----:B------:R-:W-:Y:S05]  /*8e60*/  BRA `(.L_x_129) ;  /* 0x0000000000087947 */ /* 0x000fea0003800000 */
.L_x_128:
[----:B------:R-:W-:-:S13]  /*8e70*/  FSETP.NEU.AND P0, PT, R49, RZ, PT ;  /* 0x000000ff3100720b */ /* 0x000fda0003f0d000 */
[----:B------:R-:W-:Y:S05]  /*8e80*/  @!P0 EXIT ;  /* 0x000000000000894d */ /* 0x000fea0003800000 */
.L_x_129:
[----:B------:R-:W-:Y:S05]  /*8e90*/  BSYNC.RECONVERGENT B0 ;  /* 0x0000000000007941 */ /* 0x000fea0003800200 */
.L_x_126:
[----:B------:R-:W-:Y:S01]  /*8ea0*/  ULEA UR4, UR51, UR48, 0x3 ;  /* 0x0000003033047291 */ /* 0x000fe2000f8e18ff */
[----:B------:R-:W-:-:S04]  /*8eb0*/  DEPBAR.LE SB0, 0x0 ;  /* 0x000080000000791a */ /* 0x000fc80000000000 */
[----:B------:R-:W-:-:S04]  /*8ec0*/  UIADD3 UR4, UPT, UPT, UR4, 0x50, URZ ;  /* 0x0000005004047890 */ /* 0x000fc8000fffe0ff */
[----:B------:R-:W-:-:S09]  /*8ed0*/  UPRMT UR4, UR37, 0x654, UR4 ;  /* 0x0000065425047896 */ /* 0x000fd20008000004 */
[----:B------:R-:W-:Y:S01]  /*8ee0*/  SYNCS.ARRIVE.TRANS64.RED.A1T0 RZ, [UR4], RZ ;  /* 0x000000ffffff79a7 */ /* 0x000fe20008100404 */
[----:B------:R-:W-:Y:S05]  /*8ef0*/  EXIT ;  /* 0x000000000000794d */ /* 0x000fea0003800000 */
.L_x_19:
[----:B--2---:R2:W1:Y:S02]  /*8f00*/  SYNCS.PHASECHK.TRANS64.TRYWAIT P0, [R2+URZ+0xf0], R3 ;  /* 0x0000f003020075a7 */ /* 0x00446400080011ff */
[----:B-1----:R-:W-:Y:S05]  /*8f10*/  @!P0 NANOSLEEP.SYNCS 0x989680 ;  /* 0x009896800000895d */ /* 0x002fea0003900000 */
[----:B------:R-:W1:Y:S02]  /*8f20*/  @!P0 SYNCS.PHASECHK.TRANS64 P0, [R2+URZ+0xf0], R3 ;  /* 0x0000f003020085a7 */ /* 0x000e6400080010ff */
[----:B-1----:R-:W-:Y:S05]  /*8f30*/  @!P0 BRA `(.L_x_19) ;  /* 0xfffffffc00f08947 */ /* 0x002fea000383ffff */
[----:B------:R-:W-:Y:S05]  /*8f40*/  BRA `(.L_x_130) ;  /* 0xffffff84009c7947 */ /* 0x000fea000383ffff */
.L_x_22:
[----:B-1----:R-:W-:-:S07]  /*8f50*/  MOV R2, UR33 ;  /* 0x0000002100027c02 */ /* 0x002fce0008000f00 */
.L_x_131:
[----:B-1----:R1:W2:Y:S02]  /*8f60*/  SYNCS.PHASECHK.TRANS64.TRYWAIT P0, [R2+URZ+0x18], R4 ;  /* 0x00001804020075a7 */ /* 0x0022a400080011ff */
[----:B--2---:R-:W-:Y:S05]  /*8f70*/  @!P0 NANOSLEEP.SYNCS 0x989680 ;  /* 0x009896800000895d */ /* 0x004fea0003900000 */
[----:B------:R-:W2:Y:S02]  /*8f80*/  @!P0 SYNCS.PHASECHK.TRANS64 P0, [R2+URZ+0x18], R4 ;  /* 0x00001804020085a7 */ /* 0x000ea400080010ff */
[----:B--2---:R-:W-:Y:S05]  /*8f90*/  @!P0 BRA `(.L_x_131) ;  /* 0xfffffffc00f08947 */ /* 0x004fea000383ffff */
[----:B------:R-:W-:Y:S05]  /*8fa0*/  BRA `(.L_x_21) ;  /* 0xffffff8400f07947 */ /* 0x000fea000383ffff */
.L_x_28:
[----:B-1----:R-:W-:-:S07]  /*8fb0*/  MOV R2, UR33 ;  /* 0x0000002100027c02 */ /* 0x002fce0008000f00 */
.L_x_132:
[----:B-1----:R1:W2:Y:S02]  /*8fc0*/  SYNCS.PHASECHK.TRANS64.TRYWAIT P0, [R2+URZ+0x18], R4 ;  /* 0x00001804020075a7 */ /* 0x0022a400080011ff */
[----:B--2---:R-:W-:Y:S05]  /*8fd0*/  @!P0 NANOSLEEP.SYNCS 0x989680 ;  /* 0x009896800000895d */ /* 0x004fea0003900000 */
[----:B------:R-:W2:Y:S02]  /*8fe0*/  @!P0 SYNCS.PHASECHK.TRANS64 P0, [R2+URZ+0x18], R4 ;  /* 0x00001804020085a7 */ /* 0x000ea400080010ff */
[----:B--2---:R-:W-:Y:S05]  /*8ff0*/  @!P0 BRA `(.L_x_132) ;  /* 0xfffffffc00f08947 */ /* 0x004fea000383ffff */
[----:B------:R-:W-:Y:S05]  /*9000*/  BRA `(.L_x_27) ;  /* 0xffffff8800c47947 */ /* 0x000fea000383ffff */
.L_x_32:
[----:B-1----:R1:W2:Y:S02]  /*9010*/  SYNCS.PHASECHK.TRANS64.TRYWAIT P0, [R2+URZ+0x80], R3 ;  /* 0x00008003020075a7 */ /* 0x0022a400080011ff */
[----:B--2---:R-:W-:Y:S05]  /*9020*/  @!P0 NANOSLEEP.SYNCS 0x989680 ;  /* 0x009896800000895d */ /* 0x004fea0003900000 */
[----:B------:R-:W2:Y:S02]  /*9030*/  @!P0 SYNCS.PHASECHK.TRANS64 P0, [R2+URZ+0x80], R3 ;  /* 0x00008003020085a7 */ /* 0x000ea400080010ff */
[----:B--2---:R-:W-:Y:S05]  /*9040*/  @!P0 BRA `(.L_x_32) ;  /* 0xfffffffc00f08947 */ /* 0x004fea000383ffff */
[----:B------:R-:W-:Y:S05]  /*9050*/  BRA `(.L_x_133) ;  /* 0xffffff8c00747947 */ /* 0x000fea000383ffff */
.L_x_36:
[----:B----4-:R-:W-:-:S07]  /*9060*/  MOV R0, UR5 ;  /* 0x0000000500007c02 */ /* 0x010fce0008000f00 */
.L_x_134:
[----:B-1----:R1:W2:Y:S02]  /*9070*/  SYNCS.PHASECHK.TRANS64.TRYWAIT P0, [R0+URZ], R2 ;  /* 0x00000002000075a7 */ /* 0x0022a400080011ff */
[----:B--2---:R-:W-:Y:S05]  /*9080*/  @!P0 NANOSLEEP.SYNCS 0x989680 ;  /* 0x009896800000895d */ /* 0x004fea0003900000 */
[----:B------:R-:W2:Y:S02]  /*9090*/  @!P0 SYNCS.PHASECHK.TRANS64 P0, [R0+URZ], R2 ;  /* 0x00000002000085a7 */ /* 0x000ea400080010ff */
[----:B--2---:R-:W-:Y:S05]  /*90a0*/  @!P0 BRA `(.L_x_134) ;  /* 0xfffffffc00f08947 */ /* 0x004fea000383ffff */
[----:B------:R-:W-:Y:S05]  /*90b0*/  BRA `(.L_x_135) ;  /* 0xffffff9000e47947 */ /* 0x000fea000383ffff */
.L_x_37:
[----:B----4-:R-:W-:-:S07]  /*90c0*/  MOV R0, UR5 ;  /* 0x0000000500007c02 */ /* 0x010fce0008000f00 */
.L_x_136:
[----:B-1----:R1:W2:Y:S02]  /*90d0*/  SYNCS.PHASECHK.TRANS64.TRYWAIT P0, [R0+URZ], R2 ;  /* 0x00000002000075a7 */ /* 0x0022a400080011ff */
[----:B--2---:R-:W-:Y:S05]  /*90e0*/  @!P0 NANOSLEEP.SYNCS 0x989680 ;  /* 0x009896800000895d */ /* 0x004fea0003900000 */
[----:B------:R-:W2:Y:S02]  /*90f0*/  @!P0 SYNCS.PHASECHK.TRANS64 P0, [R0+URZ], R2 ;  /* 0x00000002000085a7 */ /* 0x000ea400080010ff */
[----:B--2---:R-:W-:Y:S05]  /*9100*/  @!P0 BRA `(.L_x_136) ;  /* 0xfffffffc00f08947 */ /* 0x004fea000383ffff */
[----:B------:R-:W-:Y:S05]  /*9110*/  BRA `(.L_x_137) ;  /* 0xffffff9000f07947 */ /* 0x000fea000383ffff */
.L_x_40:
[----:B-1----:R1:W2:Y:S02]  /*9120*/  SYNCS.PHASECHK.TRANS64.TRYWAIT P0, [R0+URZ+0xe0], R4 ;  /* 0x0000e004000075a7 */ /* 0x0022a400080011ff */
[----:B--2---:R-:W-:Y:S05]  /*9130*/  @!P0 NANOSLEEP.SYNCS 0x989680 ;  /* 0x009896800000895d */ /* 0x004fea0003900000 */
[----:B------:R-:W2:Y:S02]  /*9140*/  @!P0 SYNCS.PHASECHK.TRANS64 P0, [R0+URZ+0xe0], R4 ;  /* 0x0000e004000085a7 */ /* 0x000ea400080010ff */
[----:B--2---:R-:W-:Y:S05]  /*9150*/  @!P0 BRA `(.L_x_40) ;  /* 0xfffffffc00f08947 */ /* 0x004fea000383ffff */
[----:B------:R-:W-:Y:S05]  /*9160*/  BRA `(.L_x_138) ;  /* 0xffffff94004c7947 */ /* 0x000fea000383ffff */
.L_x_41:
[----:B------:R-:W-:-:S07]  /*9170*/  MOV R0, UR5 ;  /* 0x0000000500007c02 */ /* 0x000fce0008000f00 */
.L_x_139:
[----:B-1----:R1:W2:Y:S02]  /*9180*/  SYNCS.PHASECHK.TRANS64.TRYWAIT P0, [R0+URZ+0x90], R5 ;  /* 0x00009005000075a7 */ /* 0x0022a400080011ff */
[----:B--2---:R-:W-:Y:S05]  /*9190*/  @!P0 NANOSLEEP.SYNCS 0x989680 ;  /* 0x009896800000895d */ /* 0x004fea0003900000 */
[----:B------:R-:W2:Y:S02]  /*91a0*/  @!P0 SYNCS.PHASECHK.TRANS64 P0, [R0+URZ+0x90], R5 ;  /* 0x00009005000085a7 */ /* 0x000ea400080010ff */
[----:B--2---:R-:W-:Y:S05]  /*91b0*/  @!P0 BRA `(.L_x_139) ;  /* 0xfffffffc00f08947 */ /* 0x004fea000383ffff */
[----:B------:R-:W-:Y:S05]  /*91c0*/  BRA `(.L_x_140) ;  /* 0xffffff94005c7947 */ /* 0x000fea000383ffff */
.L_x_42:
[----:B-1----:R1:W2:Y:S02]  /*91d0*/  SYNCS.PHASECHK.TRANS64.TRYWAIT P1, [R0+URZ+0x80], R4 ;  /* 0x00008004000075a7 */ /* 0x0022a400080211ff */
[----:B--2---:R-:W-:Y:S05]  /*91e0*/  @!P1 NANOSLEEP.SYNCS 0x989680 ;  /* 0x009896800000995d */ /* 0x004fea0003900000 */
[----:B------:R-:W2:Y:S02]  /*91f0*/  @!P1 SYNCS.PHASECHK.TRANS64 P1, [R0+URZ+0x80], R4 ;  /* 0x00008004000095a7 */ /* 0x000ea400080210ff */
[----:B--2---:R-:W-:Y:S05]  /*9200*/  @!P1 BRA `(.L_x_42) ;  /* 0xfffffffc00f09947 */ /* 0x004fea000383ffff */
[----:B------:R-:W-:Y:S05]  /*9210*/  BRA `(.L_x_141) ;  /* 0xffffff94008c7947 */ /* 0x000fea000383ffff */
.L_x_45:
[----:B------:R-:W-:-:S07]  /*9220*/  MOV R0, UR5 ;  /* 0x0000000500007c02 */ /* 0x000fce0008000f00 */
.L_x_142:
[----:B-1----:R1:W2:Y:S02]  /*9230*/  SYNCS.PHASECHK.TRANS64.TRYWAIT P0, [R0+URZ+0x90], R2 ;  /* 0x00009002000075a7 */ /* 0x0022a400080011ff */
[----:B--2---:R-:W-:Y:S05]  /*9240*/  @!P0 NANOSLEEP.SYNCS 0x989680 ;  /* 0x009896800000895d */ /* 0x004fea0003900000 */
[----:B------:R-:W2:Y:S02]  /*9250*/  @!P0 SYNCS.PHASECHK.TRANS64 P0, [R0+URZ+0x90], R2 ;  /* 0x00009002000085a7 */ /* 0x000ea400080010ff */
[----:B--2---:R-:W-:Y:S05]  /*9260*/  @!P0 BRA `(.L_x_142) ;  /* 0xfffffffc00f08947 */ /* 0x004fea000383ffff */
[----:B------:R-:W-:Y:S05]  /*9270*/  BRA `(.L_x_44) ;  /* 0xffffff9400e07947 */ /* 0x000fea000383ffff */
.L_x_52:
[----:B-1----:R1:W2:Y:S02]  /*9280*/  SYNCS.PHASECHK.TRANS64.TRYWAIT P1, [R0+URZ+0x80], R2 ;  /* 0x00008002000075a7 */ /* 0x0022a400080211ff */
[----:B--2---:R-:W-:Y:S05]  /*9290*/  @!P1 NANOSLEEP.SYNCS 0x989680 ;  /* 0x009896800000995d */ /* 0x004fea0003900000 */
[----:B------:R-:W2:Y:S02]  /*92a0*/  @!P1 SYNCS.PHASECHK.TRANS64 P1, [R0+URZ+0x80], R2 ;  /* 0x00008002000095a7 */ /* 0x000ea400080210ff */
[----:B--2---:R-:W-:Y:S05]  /*92b0*/  @!P1 BRA `(.L_x_52) ;  /* 0xfffffffc00f09947 */ /* 0x004fea000383ffff */
[----:B------:R-:W-:Y:S05]  /*92c0*/  BRA `(.L_x_143) ;  /* 0xffffff9c00707947 */ /* 0x000fea000383ffff */
.L_x_53:
[----:B------:R-:W-:-:S07]  /*92d0*/  MOV R2, UR6 ;  /* 0x0000000600027c02 */ /* 0x000fce0008000f00 */
.L_x_144:
[----:B-1----:R1:W2:Y:S02]  /*92e0*/  SYNCS.PHASECHK.TRANS64.TRYWAIT P0, [R2+URZ+0xc0], R0 ;  /* 0x0000c000020075a7 */ /* 0x0022a400080011ff */
[----:B--2---:R-:W-:Y:S05]  /*92f0*/  @!P0 NANOSLEEP.SYNCS 0x989680 ;  /* 0x009896800000895d */ /* 0x004fea0003900000 */
[----:B------:R-:W2:Y:S02]  /*9300*/  @!P0 SYNCS.PHASECHK.TRANS64 P0, [R2+URZ+0xc0], R0 ;  /* 0x0000c000020085a7 */ /* 0x000ea400080010ff */
[----:B--2---:R-:W-:Y:S05]  /*9310*/  @!P0 BRA `(.L_x_144) ;  /* 0xfffffffc00f08947 */ /* 0x004fea000383ffff */
[----:B------:R-:W-:Y:S05]  /*9320*/  BRA `(.L_x_145) ;  /* 0xffffff9c00a87947 */ /* 0x000fea000383ffff */
.L_x_56:
[----:B------:R-:W-:Y:S07]  /*9330*/  MOV R0, UR11 ;  /* 0x0000000b00007c02 */ /* 0x000fee0008000f00 */
.L_x_146:
[----:B-1----:R1:W2:Y:S02]  /*9340*/  SYNCS.PHASECHK.TRANS64.TRYWAIT P0, [R0+URZ], R2 ;  /* 0x00000002000075a7 */ /* 0x0022a400080011ff */
[----:B--2---:R-:W-:Y:S05]  /*9350*/  @!P0 NANOSLEEP.SYNCS 0x989680 ;  /* 0x009896800000895d */ /* 0x004fea0003900000 */
[----:B------:R-:W2:Y:S02]  /*9360*/  @!P0 SYNCS.PHASECHK.TRANS64 P0, [R0+URZ], R2 ;  /* 0x00000002000085a7 */ /* 0x000ea400080010ff */
[----:B--2---:R-:W-:Y:S05]  /*9370*/  @!P0 BRA `(.L_x_146) ;  /* 0xfffffffc00f08947 */ /* 0x004fea000383ffff */
[----:B------:R-:W-:Y:S05]  /*9380*/  BRA `(.L_x_55) ;  /* 0xffffff9c00c47947 */ /* 0x000fea000383ffff */
.L_x_59:
[----:B------:R-:W-:-:S07]  /*9390*/  MOV R0, UR6 ;  /* 0x0000000600007c02 */ /* 0x000fce0008000f00 */
.L_x_147:
[----:B--2---:R2:W4:Y:S02]  /*93a0*/  SYNCS.PHASECHK.TRANS64.TRYWAIT P0, [R0+URZ], R2 ;  /* 0x00000002000075a7 */ /* 0x00452400080011ff */
[----:B----4-:R-:W-:Y:S05]  /*93b0*/  @!P0 NANOSLEEP.SYNCS 0x989680 ;  /* 0x009896800000895d */ /* 0x010fea0003900000 */
[----:B------:R-:W4:Y:S02]  /*93c0*/  @!P0 SYNCS.PHASECHK.TRANS64 P0, [R0+URZ], R2 ;  /* 0x00000002000085a7 */ /* 0x000f2400080010ff */
[----:B----4-:R-:W-:Y:S05]  /*93d0*/  @!P0 BRA `(.L_x_147) ;  /* 0xfffffffc00f08947 */ /* 0x010fea000383ffff */
[----:B------:R-:W-:Y:S05]  /*93e0*/  BRA `(.L_x_148) ;  /* 0xffffffa000f07947 */ /* 0x000fea000383ffff */
.L_x_60:
[----:B------:R-:W-:-:S07]  /*93f0*/  MOV R0, UR6 ;  /* 0x0000000600007c02 */ /* 0x000fce0008000f00 */
.L_x_149:
[----:B-1----:R1:W2:Y:S02]  /*9400*/  SYNCS.PHASECHK.TRANS64.TRYWAIT P0, [R0+URZ], R3 ;  /* 0x00000003000075a7 */ /* 0x0022a400080011ff */
[----:B--2---:R-:W-:Y:S05]  /*9410*/  @!P0 NANOSLEEP.SYNCS 0x989680 ;  /* 0x009896800000895d */ /* 0x004fea0003900000 */
[----:B------:R-:W2:Y:S02]  /*9420*/  @!P0 SYNCS.PHASECHK.TRANS64 P0, [R0+URZ], R3 ;  /* 0x00000003000085a7 */ /* 0x000ea400080010ff */
[----:B--2---:R-:W-:Y:S05]  /*9430*/  @!P0 BRA `(.L_x_149) ;  /* 0xfffffffc00f08947 */ /* 0x004fea000383ffff */
[----:B------:R-:W-:Y:S05]  /*9440*/  BRA `(.L_x_150) ;  /* 0xffffffa000fc7947 */ /* 0x000fea000383ffff */
.L_x_61:
[----:B------:R-:W-:-:S07]  /*9450*/  MOV R0, UR6 ;  /* 0x0000000600007c02 */ /* 0x000fce0008000f00 */
.L_x_151:
[----:B-1----:R1:W2:Y:S02]  /*9460*/  SYNCS.PHASECHK.TRANS64.TRYWAIT P0, [R0+URZ], R3 ;  /* 0x00000003000075a7 */ /* 0x0022a400080011ff */
[----:B--2---:R-:W-:Y:S05]  /*9470*/  @!P0 NANOSLEEP.SYNCS 0x989680 ;  /* 0x009896800000895d */ /* 0x004fea0003900000 */
[----:B------:R-:W2:Y:S02]  /*9480*/  @!P0 SYNCS.PHASECHK.TRANS64 P0, [R0+URZ], R3 ;  /* 0x00000003000085a7 */ /* 0x000ea400080010ff */
[----:B--2---:R-:W-:Y:S05]  /*9490*/  @!P0 BRA `(.L_x_151) ;  /* 0xfffffffc00f08947 */ /* 0x004fea000383ffff */
[----:B------:R-:W-:Y:S05]  /*94a0*/  BRA `(.L_x_152) ;  /* 0xffffffa400087947 */ /* 0x000fea000383ffff */
.L_x_62:
[----:B-1----:R-:W-:-:S07]  /*94b0*/  MOV R0, UR7 ;  /* 0x0000000700007c02 */ /* 0x002fce0008000f00 */
.L_x_153:
[----:B-1----:R1:W2:Y:S02]  /*94c0*/  SYNCS.PHASECHK.TRANS64.TRYWAIT P0, [R0+URZ], R2 ;  /* 0x00000002000075a7 */ /* 0x0022a400080011ff */
[----:B--2---:R-:W-:Y:S05]  /*94d0*/  @!P0 NANOSLEEP.SYNCS 0x989680 ;  /* 0x009896800000895d */ /* 0x004fea0003900000 */
[----:B------:R-:W2:Y:S02]  /*94e0*/  @!P0 SYNCS.PHASECHK.TRANS64 P0, [R0+URZ], R2 ;  /* 0x00000002000085a7 */ /* 0x000ea400080010ff */
[----:B--2---:R-:W-:Y:S05]  /*94f0*/  @!P0 BRA `(.L_x_153) ;  /* 0xfffffffc00f08947 */ /* 0x004fea000383ffff */
[----:B------:R-:W-:Y:S05]  /*9500*/  BRA `(.L_x_154) ;  /* 0xffffffa400147947 */ /* 0x000fea000383ffff */
.L_x_67:
[----:B--2---:R2:W3:Y:S02]  /*9510*/  SYNCS.PHASECHK.TRANS64.TRYWAIT P0, [R0+URZ+0x80], R2 ;  /* 0x00008002000075a7 */ /* 0x0044e400080011ff */
[----:B---3--:R-:W-:Y:S05]  /*9520*/  @!P0 NANOSLEEP.SYNCS 0x989680 ;  /* 0x009896800000895d */ /* 0x008fea0003900000 */
[----:B------:R-:W3:Y:S02]  /*9530*/  @!P0 SYNCS.PHASECHK.TRANS64 P0, [R0+URZ+0x80], R2 ;  /* 0x00008002000085a7 */ /* 0x000ee400080010ff */
[----:B---3--:R-:W-:Y:S05]  /*9540*/  @!P0 BRA `(.L_x_67) ;  /* 0xfffffffc00f08947 */ /* 0x008fea000383ffff */
[----:B------:R-:W-:Y:S05]  /*9550*/  BRA `(.L_x_155) ;  /* 0xffffffa800207947 */ /* 0x000fea000383ffff */
.L_x_70:
[----:B------:R-:W-:Y:S07]  /*9560*/  MOV R0, UR7 ;  /* 0x0000000700007c02 */ /* 0x000fee0008000f00 */
.L_x_156:
[----:B--2---:R2:W3:Y:S02]  /*9570*/  SYNCS.PHASECHK.TRANS64.TRYWAIT P0, [R0+URZ+0x78], R2 ;  /* 0x00007802000075a7 */ /* 0x0044e400080011ff */
[----:B---3--:R-:W-:Y:S05]  /*9580*/  @!P0 NANOSLEEP.SYNCS 0x989680 ;  /* 0x009896800000895d */ /* 0x008fea0003900000 */
[----:B------:R-:W3:Y:S02]  /*9590*/  @!P0 SYNCS.PHASECHK.TRANS64 P0, [R0+URZ+0x78], R2 ;  /* 0x00007802000085a7 */ /* 0x000ee400080010ff */
[----:B---3--:R-:W-:Y:S05]  /*95a0*/  @!P0 BRA `(.L_x_156) ;  /* 0xfffffffc00f08947 */ /* 0x008fea000383ffff */
[----:B------:R-:W-:Y:S05]  /*95b0*/  BRA `(.L_x_69) ;  /* 0xffffffac00007947 */ /* 0x000fea000383ffff */
.L_x_73:
[----:B------:R-:W-:Y:S07]  /*95c0*/  MOV R0, UR7 ;  /* 0x0000000700007c02 */ /* 0x000fee0008000f00 */
.L_x_157:
[----:B-1----:R1:W2:Y:S02]  /*95d0*/  SYNCS.PHASECHK.TRANS64.TRYWAIT P0, [R0+URZ+0x50], R14 ;  /* 0x0000500e000075a7 */ /* 0x0022a400080011ff */
[----:B--2---:R-:W-:Y:S05]  /*95e0*/  @!P0 NANOSLEEP.SYNCS 0x989680 ;  /* 0x009896800000895d */ /* 0x004fea0003900000 */
[----:B------:R-:W2:Y:S02]  /*95f0*/  @!P0 SYNCS.PHASECHK.TRANS64 P0, [R0+URZ+0x50], R14 ;  /* 0x0000500e000085a7 */ /* 0x000ea400080010ff */
[----:B--2---:R-:W-:Y:S05]  /*9600*/  @!P0 BRA `(.L_x_157) ;  /* 0xfffffffc00f08947 */ /* 0x004fea000383ffff */
[----:B------:R-:W-:Y:S05]  /*9610*/  BRA `(.L_x_158) ;  /* 0xffffffac00787947 */ /* 0x000fea000383ffff */
.L_x_74:
[----:B------:R-:W-:Y:S07]  /*9620*/  MOV R0, UR7 ;  /* 0x0000000700007c02 */ /* 0x000fee0008000f00 */
.L_x_159:
[----:B-1----:R1:W2:Y:S02]  /*9630*/  SYNCS.PHASECHK.TRANS64.TRYWAIT P0, [R0+URZ+0x58], R14 ;  /* 0x0000580e000075a7 */ /* 0x0022a400080011ff */
[----:B--2---:R-:W-:Y:S05]  /*9640*/  @!P0 NANOSLEEP.SYNCS 0x989680 ;  /* 0x009896800000895d */ /* 0x004fea0003900000 */
[----:B------:R-:W2:Y:S02]  /*9650*/  @!P0 SYNCS.PHASECHK.TRANS64 P0, [R0+URZ+0x58], R14 ;  /* 0x0000580e000085a7 */ /* 0x000ea400080010ff */
[----:B--2---:R-:W-:Y:S05]  /*9660*/  @!P0 BRA `(.L_x_159) ;  /* 0xfffffffc00f08947 */ /* 0x004fea000383ffff */
[----:B------:R-:W-:Y:S05]  /*9670*/  BRA `(.L_x_160) ;  /* 0xffffffac00b07947 */ /* 0x000fea000383ffff */
.L_x_75:
[----:B------:R-:W-:Y:S07]  /*9680*/  MOV R0, UR7 ;  /* 0x0000000700007c02 */ /* 0x000fee0008000f00 */
.L_x_161:
[----:B-1----:R1:W2:Y:S02]  /*9690*/  SYNCS.PHASECHK.TRANS64.TRYWAIT P0, [R0+URZ+0x60], R14 ;  /* 0x0000600e000075a7 */ /* 0x0022a400080011ff */
[----:B--2---:R-:W-:Y:S05]  /*96a0*/  @!P0 NANOSLEEP.SYNCS 0x989680 ;  /* 0x009896800000895d */ /* 0x004fea0003900000 */
[----:B------:R-:W2:Y:S02]  /*96b0*/  @!P0 SYNCS.PHASECHK.TRANS64 P0, [R0+URZ+0x60], R14 ;  /* 0x0000600e000085a7 */ /* 0x000ea400080010ff */
[----:B--2---:R-:W-:Y:S05]  /*96c0*/  @!P0 BRA `(.L_x_161) ;  /* 0xfffffffc00f08947 */ /* 0x004fea000383ffff */
[----:B------:R-:W-:Y:S05]  /*96d0*/  BRA `(.L_x_162) ;  /* 0xffffffac00f47947 */ /* 0x000fea000383ffff */
.L_x_76:
[----:B------:R-:W-:Y:S07]  /*96e0*/  MOV R0, UR7 ;  /* 0x0000000700007c02 */ /* 0x000fee0008000f00 */
.L_x_163:
[----:B-1----:R1:W2:Y:S02]  /*96f0*/  SYNCS.PHASECHK.TRANS64.TRYWAIT P0, [R0+URZ+0x68], R14 ;  /* 0x0000680e000075a7 */ /* 0x0022a400080011ff */
[----:B--2---:R-:W-:Y:S05]  /*9700*/  @!P0 NANOSLEEP.SYNCS 0x989680 ;  /* 0x009896800000895d */ /* 0x004fea0003900000 */
[----:B------:R-:W2:Y:S02]  /*9710*/  @!P0 SYNCS.PHASECHK.TRANS64 P0, [R0+URZ+0x68], R14 ;  /* 0x0000680e000085a7 */ /* 0x000ea400080010ff */
[----:B--2---:R-:W-:Y:S05]  /*9720*/  @!P0 BRA `(.L_x_163) ;  /* 0xfffffffc00f08947 */ /* 0x004fea000383ffff */
[----:B------:R-:W-:Y:S05]  /*9730*/  BRA `(.L_x_164) ;  /* 0xffffffb000787947 */ /* 0x000fea000383ffff */
.L_x_78:
[----:B------:R-:W-:-:S07]  /*9740*/  MOV R0, UR7 ;  /* 0x0000000700007c02 */ /* 0x000fce0008000f00 */
.L_x_165:
[----:B-1----:R1:W3:Y:S02]  /*9750*/  SYNCS.PHASECHK.TRANS64.TRYWAIT P0, [R0+URZ+0x50], R2 ;  /* 0x00005002000075a7 */ /* 0x0022e400080011ff */
[----:B---3--:R-:W-:Y:S05]  /*9760*/  @!P0 NANOSLEEP.SYNCS 0x989680 ;  /* 0x009896800000895d */ /* 0x008fea0003900000 */
[----:B------:R-:W3:Y:S02]  /*9770*/  @!P0 SYNCS.PHASECHK.TRANS64 P0, [R0+URZ+0x50], R2 ;  /* 0x00005002000085a7 */ /* 0x000ee400080010ff */
[----:B---3--:R-:W-:Y:S05]  /*9780*/  @!P0 BRA `(.L_x_165) ;  /* 0xfffffffc00f08947 */ /* 0x008fea000383ffff */
[----:B------:R-:W-:Y:S05]  /*9790*/  BRA `(.L_x_166) ;  /* 0xffffffb000e87947 */ /* 0x000fea000383ffff */
.L_x_79:
[----:B-1----:R-:W-:-:S07]  /*97a0*/  MOV R0, UR7 ;  /* 0x0000000700007c02 */ /* 0x002fce0008000f00 */
.L_x_167:
[----:B-1----:R1:W3:Y:S02]  /*97b0*/  SYNCS.PHASECHK.TRANS64.TRYWAIT P0, [R0+URZ+0x58], R2 ;  /* 0x00005802000075a7 */ /* 0x0022e400080011ff */
[----:B---3--:R-:W-:Y:S05]  /*97c0*/  @!P0 NANOSLEEP.SYNCS 0x989680 ;  /* 0x009896800000895d */ /* 0x008fea0003900000 */
[----:B------:R-:W3:Y:S02]  /*97d0*/  @!P0 SYNCS.PHASECHK.TRANS64 P0, [R0+URZ+0x58], R2 ;  /* 0x00005802000085a7 */ /* 0x000ee400080010ff */
[----:B---3--:R-:W-:Y:S05]  /*97e0*/  @!P0 BRA `(.L_x_167) ;  /* 0xfffffffc00f08947 */ /* 0x008fea000383ffff */
[----:B------:R-:W-:Y:S05]  /*97f0*/  BRA `(.L_x_168) ;  /* 0xffffffb000d87947 */ /* 0x000fea000383ffff */
.L_x_80:
[----:B-1----:R-:W-:-:S07]  /*9800*/  MOV R0, UR7 ;  /* 0x0000000700007c02 */ /* 0x002fce0008000f00 */
.L_x_169:
[----:B-1----:R1:W3:Y:S02]  /*9810*/  SYNCS.PHASECHK.TRANS64.TRYWAIT P0, [R0+URZ+0x60], R2 ;  /* 0x00006002000075a7 */ /* 0x0022e400080011ff */
[----:B---3--:R-:W-:Y:S05]  /*9820*/  @!P0 NANOSLEEP.SYNCS 0x989680 ;  /* 0x009896800000895d */ /* 0x008fea0003900000 */
[----:B------:R-:W3:Y:S02]  /*9830*/  @!P0 SYNCS.PHASECHK.TRANS64 P0, [R0+URZ+0x60], R2 ;  /* 0x00006002000085a7 */ /* 0x000ee400080010ff */
[----:B---3--:R-:W-:Y:S05]  /*9840*/  @!P0 BRA `(.L_x_169) ;  /* 0xfffffffc00f08947 */ /* 0x008fea000383ffff */
[----:B------:R-:W-:Y:S05]  /*9850*/  BRA `(.L_x_170) ;  /* 0xffffffb000c87947 */ /* 0x000fea000383ffff */
.L_x_82:
[----:B--2---:R2:W4:Y:S02]  /*9860*/  SYNCS.PHASECHK.TRANS64.TRYWAIT P0, [R0+URZ+0x80], R2 ;  /* 0x00008002000075a7 */ /* 0x00452400080011ff */
[----:B----4-:R-:W-:Y:S05]  /*9870*/  @!P0 NANOSLEEP.SYNCS 0x989680 ;  /* 0x009896800000895d */ /* 0x010fea0003900000 */
[----:B------:R-:W4:Y:S02]  /*9880*/  @!P0 SYNCS.PHASECHK.TRANS64 P0, [R0+URZ+0x80], R2 ;  /* 0x00008002000085a7 */ /* 0x000f2400080010ff */
[----:B----4-:R-:W-:Y:S05]  /*9890*/  @!P0 BRA `(.L_x_82) ;  /* 0xfffffffc00f08947 */ /* 0x010fea000383ffff */
[----:B------:R-:W-:Y:S05]  /*98a0*/  BRA `(.L_x_171) ;  /* 0xffffffb400907947 */ /* 0x000fea000383ffff */
.L_x_93:
[----:B-1----:R-:W-:Y:S04]  /*98b0*/  MOV R2, UR48 ;  /* 0x0000003000027c02 */ /* 0x002fe80008000f00 */
[----:B------:R1:W3:Y:S03]  /*98c0*/  SYNCS.PHASECHK.TRANS64.TRYWAIT P1, [R2+URZ+0x30], R3 ;  /* 0x00003003020075a7 */ /* 0x0002e600080211ff */
[----:B---3--:R-:W-:Y:S05]  /*98d0*/  @!P1 NANOSLEEP.SYNCS 0x989680 ;  /* 0x009896800000995d */ /* 0x008fea0003900000 */
[----:B------:R-:W3:Y:S02]  /*98e0*/  @!P1 SYNCS.PHASECHK.TRANS64 P1, [R2+URZ+0x30], R3 ;  /* 0x00003003020095a7 */ /* 0x000ee400080210ff */
[----:B---3--:R-:W-:Y:S05]  /*98f0*/  @!P1 BRA `(.L_x_93) ;  /* 0xfffffffc00ec9947 */ /* 0x008fea000383ffff */
[----:B------:R-:W-:Y:S05]  /*9900*/  BRA `(.L_x_92) ;  /* 0xffffffc0009c7947 */ /* 0x000fea000383ffff */
.L_x_95:
[----:B-1----:R1:W4:Y:S02]  /*9910*/  SYNCS.PHASECHK.TRANS64.TRYWAIT P0, [R64+URZ+0xa0], R0 ;  /* 0x0000a000400075a7 */ /* 0x00232400080011ff */
[----:B----4-:R-:W-:Y:S05]  /*9920*/  @!P0 NANOSLEEP.SYNCS 0x989680 ;  /* 0x009896800000895d */ /* 0x010fea0003900000 */
[----:B------:R-:W4:Y:S02]  /*9930*/  @!P0 SYNCS.PHASECHK.TRANS64 P0, [R64+URZ+0xa0], R0 ;  /* 0x0000a000400085a7 */ /* 0x000f2400080010ff */
[----:B----4-:R-:W-:Y:S05]  /*9940*/  @!P0 BRA `(.L_x_95) ;  /* 0xfffffffc00f08947 */ /* 0x010fea000383ffff */
[----:B------:R-:W-:Y:S05]  /*9950*/  BRA `(.L_x_94) ;  /* 0xffffffc000c47947 */ /* 0x000fea000383ffff */
.L_x_104:
[----:B--2---:R2:W4:Y:S02]  /*9960*/  SYNCS.PHASECHK.TRANS64.TRYWAIT P0, [R2+URZ+0x30], R0 ;  /* 0x00003000020075a7 */ /* 0x00452400080011ff */
[----:B----4-:R-:W-:Y:S05]  /*9970*/  @!P0 NANOSLEEP.SYNCS 0x989680 ;  /* 0x009896800000895d */ /* 0x010fea0003900000 */
[----:B------:R-:W4:Y:S02]  /*9980*/  @!P0 SYNCS.PHASECHK.TRANS64 P0, [R2+URZ+0x30], R0 ;  /* 0x00003000020085a7 */ /* 0x000f2400080010ff */
[----:B----4-:R-:W-:Y:S05]  /*9990*/  @!P0 BRA `(.L_x_104) ;  /* 0xfffffffc00f08947 */ /* 0x010fea000383ffff */
[----:B------:R-:W-:Y:S05]  /*99a0*/  BRA `(.L_x_103) ;  /* 0xffffffcc00a07947 */ /* 0x000fea000383ffff */
.L_x_112:
[----:B--2---:R2:W4:Y:S02]  /*99b0*/  SYNCS.PHASECHK.TRANS64.TRYWAIT P0, [R0+URZ+0x30], R6 ;  /* 0x00003006000075a7 */ /* 0x00452400080011ff */
[----:B----4-:R-:W-:Y:S05]  /*99c0*/  @!P0 NANOSLEEP.SYNCS 0x989680 ;  /* 0x009896800000895d */ /* 0x010fea0003900000 */
[----:B------:R-:W4:Y:S02]  /*99d0*/  @!P0 SYNCS.PHASECHK.TRANS64 P0, [R0+URZ+0x30], R6 ;  /* 0x00003006000085a7 */ /* 0x000f2400080010ff */
[----:B----4-:R-:W-:Y:S05]  /*99e0*/  @!P0 BRA `(.L_x_112) ;  /* 0xfffffffc00f08947 */ /* 0x010fea000383ffff */
[----:B------:R-:W-:Y:S05]  /*99f0*/  BRA `(.L_x_111) ;  /* 0xffffffd800a07947 */ /* 0x000fea000383ffff */
.L_x_120:
[----:B--2---:R2:W4:Y:S02]  /*9a00*/  SYNCS.PHASECHK.TRANS64.TRYWAIT P0, [R0+URZ+0x30], R5 ;  /* 0x00003005000075a7 */ /* 0x00452400080011ff */
[----:B----4-:R-:W-:Y:S05]  /*9a10*/  @!P0 NANOSLEEP.SYNCS 0x989680 ;  /* 0x009896800000895d */ /* 0x010fea0003900000 */
[----:B------:R-:W4:Y:S02]  /*9a20*/  @!P0 SYNCS.PHASECHK.TRANS64 P0, [R0+URZ+0x30], R5 ;  /* 0x00003005000085a7 */ /* 0x000f2400080010ff */
[----:B----4-:R-:W-:Y:S05]  /*9a30*/  @!P0 BRA `(.L_x_120) ;  /* 0xfffffffc00f08947 */ /* 0x010fea000383ffff */
[----:B------:R-:W-:Y:S05]  /*9a40*/  BRA `(.L_x_119) ;  /* 0xffffffe400a07947 */ /* 0x000fea000383ffff */
        .weak           $__internal_0_$__cuda_sm10x_tcgen05_guardrail_trap_col_being_dealloced_not_returned_by_alloc
        .type           $__internal_0_$__cuda_sm10x_tcgen05_guardrail_trap_col_being_dealloced_not_returned_by_alloc,@function
        .size           $__internal_0_$__cuda_sm10x_tcgen05_guardrail_trap_col_being_dealloced_not_returned_by_alloc,($__internal_1_$__cuda_sm10x_tcgen05_guardrail_trap_phase_invalid_during_alloc - $__internal_0_$__cuda_sm10x_tcgen05_guardrail_trap_col_being_dealloced_not_returned_by_alloc)
$__internal_0_$__cuda_sm10x_tcgen05_guardrail_trap_col_being_dealloced_not_returned_by_alloc:
[----:B------:R-:W-:Y:S05]  /*9a50*/  BPT.TRAP 0x1 ;  /* 0x000000040000795c */ /* 0x000fea0000300000 */
[----:B------:R-:W-:-:S04]  /*9a60*/  HFMA2 R3, -RZ, RZ, 0, 0 ;  /* 0x00000000ff037431 */ /* 0x000fc800000001ff */
[----:B------:R-:W-:Y:S05]  /*9a70*/  RET.REL.NODEC R2 `(_ZN7cutlass13device_kernelINS_4gemm6kernel13GemmUniversalIN4cute5tupleIJiiiiEEENS1_10collective13CollectiveMmaINS1_35MainloopSm100TmaUmmaWarpSpecializedILi3ELi2ELi4ENS5_IJNS4_1CILi1EEESB_SB_EEEEENS5_IJNSA_ILi128EEESE_SE_EEENS_6half_tENS5_IJlSB_lEEESG_NS5_IJSB_llEEENS4_8TiledMMAINS4_8MMA_AtomIJNS4_20SM100_MMA_F16BF16_SSISG_SG_fLi128ELi128ELNS4_4UMMA5MajorE0ELSN_1ELNSM_7ScaleInE0ELSO_0EEEEEENS4_6LayoutISC_NS5_IJNSA_ILi0EEESS_SS_EEEEENS5_IJNS4_10UnderscoreESV_SV_EEEEENS4_13SM90_TMA_LOADENS4_14ComposedLayoutINS4_7SwizzleILi3ELi4ELi3EEENS4_18smem_ptr_flag_bitsILi16EEENSR_INS5_IJNSA_ILi8EEENSA_ILi64EEEEEENS5_IJS15_SB_EEEEEEEvNS4_8identityESY_NSZ_IS11_S13_NSR_INS5_IJS15_S14_EEENS5_IJSB_S15_EEEEEEEvS1A_EENS_8epilogue10collective18CollectiveEpilogueINS1G_23Sm100TmaWarpSpecializedILi4ELi2ELi32ELb1ELb0EEEJSF_NS5_IJNSR_ISE_SB_EENSR_INSA_ILi32EEESB_EEEEESG_SH_SG_SH_NS1G_6fusion15FusionCallbacksIS1K_NS1P_17LinearCombinationISG_fSG_fLNS_15FloatRoundStyleE2EEESF_S1O_JEEENS4_5SM1004TMEM4LOAD26SM100_TMEM_LOAD_32dp32b32xESY_NSZ_INS10_ILi2ELi4ELi3EEES13_NSR_INS5_IJS14_S1M_EEENS5_IJS1M_SB_EEEEEEENS4_39AutoVectorizingCopyWithAssumedAlignmentILi128EEENS4_14SM90_TMA_STOREES23_S25_S25_EEEvvEEEEvNT_6ParamsE) ;  /* 0xffffff6402607950 */ /* 0x000fea0003c3ffff */
        .weak           $__internal_1_$__cuda_sm10x_tcgen05_guardrail_trap_phase_invalid_during_alloc
        .type           $__internal_1_$__cuda_sm10x_tcgen05_guardrail_trap_phase_invalid_during_alloc,@function
        .size           $__internal_1_$__cuda_sm10x_tcgen05_guardrail_trap_phase_invalid_during_alloc,($__internal_2_$__cuda_sm10x_tcgen05_guardrail_trap_unallocated_columns_being_dealloced - $__internal_1_$__cuda_sm10x_tcgen05_guardrail_trap_phase_invalid_during_alloc)
$__internal_1_$__cuda_sm10x_tcgen05_guardrail_trap_phase_invalid_during_alloc:
[----:B------:R-:W-:Y:S05]  /*9a80*/  BPT.TRAP 0x1 ;  /* 0x000000040000795c */ /* 0x000fea0000300000 */
[----:B------:R-:W-:-:S04]  /*9a90*/  MOV R3, 0x0 ;  /* 0x0000000000037802 */ /* 0x000fc80000000f00 */
[----:B------:R-:W-:Y:S05]  /*9aa0*/  RET.REL.NODEC R2 `(_ZN7cutlass13device_kernelINS_4gemm6kernel13GemmUniversalIN4cute5tupleIJiiiiEEENS1_10collective13CollectiveMmaINS1_35MainloopSm100TmaUmmaWarpSpecializedILi3ELi2ELi4ENS5_IJNS4_1CILi1EEESB_SB_EEEEENS5_IJNSA_ILi128EEESE_SE_EEENS_6half_tENS5_IJlSB_lEEESG_NS5_IJSB_llEEENS4_8TiledMMAINS4_8MMA_AtomIJNS4_20SM100_MMA_F16BF16_SSISG_SG_fLi128ELi128ELNS4_4UMMA5MajorE0ELSN_1ELNSM_7ScaleInE0ELSO_0EEEEEENS4_6LayoutISC_NS5_IJNSA_ILi0EEESS_SS_EEEEENS5_IJNS4_10UnderscoreESV_SV_EEEEENS4_13SM90_TMA_LOADENS4_14ComposedLayoutINS4_7SwizzleILi3ELi4ELi3EEENS4_18smem_ptr_flag_bitsILi16EEENSR_INS5_IJNSA_ILi8EEENSA_ILi64EEEEEENS5_IJS15_SB_EEEEEEEvNS4_8identityESY_NSZ_IS11_S13_NSR_INS5_IJS15_S14_EEENS5_IJSB_S15_EEEEEEEvS1A_EENS_8epilogue10collective18CollectiveEpilogueINS1G_23Sm100TmaWarpSpecializedILi4ELi2ELi32ELb1ELb0EEEJSF_NS5_IJNSR_ISE_SB_EENSR_INSA_ILi32EEESB_EEEEESG_SH_SG_SH_NS1G_6fusion15FusionCallbacksIS1K_NS1P_17LinearCombinationISG_fSG_fLNS_15FloatRoundStyleE2EEESF_S1O_JEEENS4_5SM1004TMEM4LOAD26SM100_TMEM_LOAD_32dp32b32xESY_NSZ_INS10_ILi2ELi4ELi3EEES13_NSR_INS5_IJS14_S1M_EEENS5_IJS1M_SB_EEEEEEENS4_39AutoVectorizingCopyWithAssumedAlignmentILi128EEENS4_14SM90_TMA_STOREES23_S25_S25_EEEvvEEEEvNT_6ParamsE) ;  /* 0xffffff6402547950 */ /* 0x000fea0003c3ffff */
        .weak           $__internal_2_$__cuda_sm10x_tcgen05_guardrail_trap_unallocated_columns_being_dealloced
        .type           $__internal_2_$__cuda_sm10x_tcgen05_guardrail_trap_unallocated_columns_being_dealloced,@function
        .size           $__internal_2_$__cuda_sm10x_tcgen05_guardrail_trap_unallocated_columns_being_dealloced,(.L_x_173 - $__internal_2_$__cuda_sm10x_tcgen05_guardrail_trap_unallocated_columns_being_dealloced)
$__internal_2_$__cuda_sm10x_tcgen05_guardrail_trap_unallocated_columns_being_dealloced:
[----:B------:R-:W-:Y:S05]  /*9ab0*/  BPT.TRAP 0x1 ;  /* 0x000000040000795c */ /* 0x000fea0000300000 */
[----:B------:R-:W-:-:S04]  /*9ac0*/  HFMA2 R3, -RZ, RZ, 0, 0 ;  /* 0x00000000ff037431 */ /* 0x000fc800000001ff */
[----:B------:R-:W-:Y:S05]  /*9ad0*/  RET.REL.NODEC R2 `(_ZN7cutlass13device_kernelINS_4gemm6kernel13GemmUniversalIN4cute5tupleIJiiiiEEENS1_10collective13CollectiveMmaINS1_35MainloopSm100TmaUmmaWarpSpecializedILi3ELi2ELi4ENS5_IJNS4_1CILi1EEESB_SB_EEEEENS5_IJNSA_ILi128EEESE_SE_EEENS_6half_tENS5_IJlSB_lEEESG_NS5_IJSB_llEEENS4_8TiledMMAINS4_8MMA_AtomIJNS4_20SM100_MMA_F16BF16_SSISG_SG_fLi128ELi128ELNS4_4UMMA5MajorE0ELSN_1ELNSM_7ScaleInE0ELSO_0EEEEEENS4_6LayoutISC_NS5_IJNSA_ILi0EEESS_SS_EEEEENS5_IJNS4_10UnderscoreESV_SV_EEEEENS4_13SM90_TMA_LOADENS4_14ComposedLayoutINS4_7SwizzleILi3ELi4ELi3EEENS4_18smem_ptr_flag_bitsILi16EEENSR_INS5_IJNSA_ILi8EEENSA_ILi64EEEEEENS5_IJS15_SB_EEEEEEEvNS4_8identityESY_NSZ_IS11_S13_NSR_INS5_IJS15_S14_EEENS5_IJSB_S15_EEEEEEEvS1A_EENS_8epilogue10collective18CollectiveEpilogueINS1G_23Sm100TmaWarpSpecializedILi4ELi2ELi32ELb1ELb0EEEJSF_NS5_IJNSR_ISE_SB_EENSR_INSA_ILi32EEESB_EEEEESG_SH_SG_SH_NS1G_6fusion15FusionCallbacksIS1K_NS1P_17LinearCombinationISG_fSG_fLNS_15FloatRoundStyleE2EEESF_S1O_JEEENS4_5SM1004TMEM4LOAD26SM100_TMEM_LOAD_32dp32b32xESY_NSZ_INS10_ILi2ELi4ELi3EEES13_NSR_INS5_IJS14_S1M_EEENS5_IJS1M_SB_EEEEEEENS4_39AutoVectorizingCopyWithAssumedAlignmentILi128EEENS4_14SM90_TMA_STOREES23_S25_S25_EEEvvEEEEvNT_6ParamsE) ;  /* 0xffffff6402487950 */ /* 0x000fea0003c3ffff */
.L_x_172:
[----:B------:R-:W-:-:S00]  /*9ae0*/  BRA `(.L_x_172) ;  /* 0xfffffffc00fc7947 */ /* 0x000fc0000383ffff */
[----:B------:R-:W-:-:S00]  /*9af0*/  NOP ;  /* 0x0000000000007918 */ /* 0x000fc00000000000 */
        /* <DEDUP_REMOVED lines=8> */
.L_x_173:


//--------------------- .nv.global.init           --------------------------
	.section	.nv.global.init,"aw",@progbits
.nv.global.init:
	.type		$str$27,@object
	.size		$str$27,($str$28 - $str$27)
$str$27:
        /*0000*/ 	.byte	0x28, 0x61, 0x64, 0x64, 0x72, 0x65, 0x73, 0x73, 0x20, 0x26, 0x20, 0x6d, 0x61, 0x73, 0x6b, 0x29
        /*0010*/ 	.byte	0x20, 0x3d, 0x3d, 0x20, 0x30, 0x00
	.type		$str$28,@object
	.size		$str$28,($str$26 - $str$28)
$str$28:
        /*0016*/ 	.byte	0x2f, 0x74, 0x6d, 0x70, 0x2f, 0x63, 0x75, 0x74, 0x6c, 0x61, 0x73, 0x73, 0x5f, 0x73, 0x77, 0x65
        /*0026*/ 	.byte	0x65, 0x70, 0x5f, 0x73, 0x72, 0x63, 0x2f, 0x69, 0x6e, 0x63, 0x6c, 0x75, 0x64, 0x65, 0x2f, 0x63
        /*0036*/ 	.byte	0x75, 0x74, 0x65, 0x2f, 0x70, 0x6f, 0x69, 0x6e, 0x74, 0x65, 0x72, 0x5f, 0x66, 0x6c, 0x61, 0x67
        /*0046*/ 	.byte	0x67, 0x65, 0x64, 0x2e, 0x68, 0x70, 0x70, 0x00
	.type		$str$26,@object
	.size		$str$26,($str$25 - $str$26)
$str$26:
        /*004e*/ 	.byte	0x2f, 0x74, 0x6d, 0x70, 0x2f, 0x63, 0x75, 0x74, 0x6c, 0x61, 0x73, 0x73, 0x5f, 0x73, 0x77, 0x65
        /*005e*/ 	.byte	0x65, 0x70, 0x5f, 0x73, 0x72, 0x63, 0x2f, 0x69, 0x6e, 0x63, 0x6c, 0x75, 0x64, 0x65, 0x2f, 0x63
        /*006e*/ 	.byte	0x75, 0x74, 0x65, 0x2f, 0x61, 0x74, 0x6f, 0x6d, 0x2f, 0x63, 0x6f, 0x70, 0x79, 0x5f, 0x74, 0x72
        /*007e*/ 	.byte	0x61, 0x69, 0x74, 0x73, 0x5f, 0x73, 0x6d, 0x31, 0x30, 0x30, 0x2e, 0x68, 0x70, 0x70, 0x00
	.type		$str$25,@object
	.size		$str$25,(__unnamed_1 - $str$25)
$str$25:
        /*008d*/ 	.byte	0x28, 0x28, 0x75, 0x69, 0x6e, 0x74, 0x33, 0x32, 0x5f, 0x74, 0x28, 0x74, 0x68, 0x72, 0x65, 0x61
        /*009d*/ 	.byte	0x64, 0x49, 0x64, 0x78, 0x2e, 0x78, 0x29, 0x20, 0x2f, 0x20, 0x33, 0x32, 0x29, 0x20, 0x25, 0x20
        /*00ad*/ 	.byte	0x34, 0x29, 0x20, 0x3d, 0x3d, 0x20, 0x28, 0x28, 0x28, 0x74, 0x6d, 0x65, 0x6d, 0x5f, 0x61, 0x64
        /*00bd*/ 	.byte	0x64, 0x72, 0x20, 0x3e, 0x3e, 0x20, 0x31, 0x36, 0x29, 0x20, 0x2f, 0x20, 0x33, 0x32, 0x29, 0x20
        /*00cd*/ 	.byte	0x25, 0x20, 0x34, 0x29, 0x00
	.type		__unnamed_1,@object
	.size		__unnamed_1,(__unnamed_2 - __unnamed_1)
__unnamed_1:
        /*00d2*/ 	.byte	0x61, 0x75, 0x74, 0x6f, 0x20, 0x63, 0x75, 0x74, 0x65, 0x3a, 0x3a, 0x61, 0x73, 0x5f, 0x70, 0x6f
        /* <DEDUP_REMOVED lines=24> */
        /*0262*/ 	.byte	0x3e, 0x3e, 0x3e, 0x3e, 0x5d, 0x00
	.type		__unnamed_2,@object
	.size		__unnamed_2,(.L_2 - __unnamed_2)
__unnamed_2:
        /* <DEDUP_REMOVED lines=42> */
        /*0508*/ 	.byte	0x3e, 0x3e, 0x5d, 0x00
.L_2:


//--------------------- .nv.shared._ZN7cutlass13device_kernelINS_4gemm6kernel13GemmUniversalIN4cute5tupleIJiiiiEEENS1_10collective13CollectiveMmaINS1_35MainloopSm100TmaUmmaWarpSpecializedILi3ELi2ELi4ENS5_IJNS4_1CILi1EEESB_SB_EEEEENS5_IJNSA_ILi128EEESE_SE_EEENS_6half_tENS5_IJlSB_lEEESG_NS5_IJSB_llEEENS4_8TiledMMAINS4_8MMA_AtomIJNS4_20SM100_MMA_F16BF16_SSISG_SG_fLi128ELi128ELNS4_4UMMA5MajorE0ELSN_1ELNSM_7ScaleInE0ELSO_0EEEEEENS4_6LayoutISC_NS5_IJNSA_ILi0EEESS_SS_EEEEENS5_IJNS4_10UnderscoreESV_SV_EEEEENS4_13SM90_TMA_LOADENS4_14ComposedLayoutINS4_7SwizzleILi3ELi4ELi3EEENS4_18smem_ptr_flag_bitsILi16EEENSR_INS5_IJNSA_ILi8EEENSA_ILi64EEEEEENS5_IJS15_SB_EEEEEEEvNS4_8identityESY_NSZ_IS11_S13_NSR_INS5_IJS15_S14_EEENS5_IJSB_S15_EEEEEEEvS1A_EENS_8epilogue10collective18CollectiveEpilogueINS1G_23Sm100TmaWarpSpecializedILi4ELi2ELi32ELb1ELb0EEEJSF_NS5_IJNSR_ISE_SB_EENSR_INSA_ILi32EEESB_EEEEESG_SH_SG_SH_NS1G_6fusion15FusionCallbacksIS1K_NS1P_17LinearCombinationISG_fSG_fLNS_15FloatRoundStyleE2EEESF_S1O_JEEENS4_5SM1004TMEM4LOAD26SM100_TMEM_LOAD_32dp32b32xESY_NSZ_INS10_ILi2ELi4ELi3EEES13_NSR_INS5_IJS14_S1M_EEENS5_IJS1M_SB_EEEEEEENS4_39AutoVectorizingCopyWithAssumedAlignmentILi128EEENS4_14SM90_TMA_STOREES23_S25_S25_EEEvvEEEEvNT_6ParamsE --------------------------
	.section	.nv.shared._ZN7cutlass13device_kernelINS_4gemm6kernel13GemmUniversalIN4cute5tupleIJiiiiEEENS1_10collective13CollectiveMmaINS1_35MainloopSm100TmaUmmaWarpSpecializedILi3ELi2ELi4ENS5_IJNS4_1CILi1EEESB_SB_EEEEENS5_IJNSA_ILi128EEESE_SE_EEENS_6half_tENS5_IJlSB_lEEESG_NS5_IJSB_llEEENS4_8TiledMMAINS4_8MMA_AtomIJNS4_20SM100_MMA_F16BF16_SSISG_SG_fLi128ELi128ELNS4_4UMMA5MajorE0ELSN_1ELNSM_7ScaleInE0ELSO_0EEEEEENS4_6LayoutISC_NS5_IJNSA_ILi0EEESS_SS_EEEEENS5_IJNS4_10UnderscoreESV_SV_EEEEENS4_13SM90_TMA_LOADENS4_14ComposedLayoutINS4_7SwizzleILi3ELi4ELi3EEENS4_18smem_ptr_flag_bitsILi16EEENSR_INS5_IJNSA_ILi8EEENSA_ILi64EEEEEENS5_IJS15_SB_EEEEEEEvNS4_8identityESY_NSZ_IS11_S13_NSR_INS5_IJS15_S14_EEENS5_IJSB_S15_EEEEEEEvS1A_EENS_8epilogue10collective18CollectiveEpilogueINS1G_23Sm100TmaWarpSpecializedILi4ELi2ELi32ELb1ELb0EEEJSF_NS5_IJNSR_ISE_SB_EENSR_INSA_ILi32EEESB_EEEEESG_SH_SG_SH_NS1G_6fusion15FusionCallbacksIS1K_NS1P_17LinearCombinationISG_fSG_fLNS_15FloatRoundStyleE2EEESF_S1O_JEEENS4_5SM1004TMEM4LOAD26SM100_TMEM_LOAD_32dp32b32xESY_NSZ_INS10_ILi2ELi4ELi3EEES13_NSR_INS5_IJS14_S1M_EEENS5_IJS1M_SB_EEEEEEENS4_39AutoVectorizingCopyWithAssumedAlignmentILi128EEENS4_14SM90_TMA_STOREES23_S25_S25_EEEvvEEEEvNT_6ParamsE,"aw",@nobits
	.sectionflags	@""
	.align	16
	.zero		1024


//--------------------- .nv.shared.reserved.0     --------------------------
	.section	.nv.shared.reserved.0,"aw",@nobits
	.weak		__nv_reservedSMEM_offset_0_alias
	.size		__nv_reservedSMEM_offset_0_alias, 0, 64
	.other		__nv_reservedSMEM_offset_0_alias,@"STO_CUDA_RESERVED_SHARED STV_DEFAULT"
__nv_reservedSMEM_offset_0_alias:
	.zero		0
.nv.shared.reserved.0:
	.zero		64
	.weak		__nv_reservedSMEM_tcgen05_partition
	.type		__nv_reservedSMEM_tcgen05_partition,@object
	.size		__nv_reservedSMEM_tcgen05_partition,(.L_0 - __nv_reservedSMEM_tcgen05_partition)
__nv_reservedSMEM_tcgen05_partition:
	.zero		32
.L_0:


//--------------------- .nv.global                --------------------------
	.section	.nv.global,"aw",@nobits
.nv.global:
	.type		_ZN40_INTERNAL_3264f79d_4_k_cu_a679b5e8_401464cute1_E,@object
	.size		_ZN40_INTERNAL_3264f79d_4_k_cu_a679b5e8_401464cute1_E,(_ZN40_INTERNAL_3264f79d_4_k_cu_a679b5e8_401464cuda3std3__45__cpo6cbeginE - _ZN40_INTERNAL_3264f79d_4_k_cu_a679b5e8_401464cute1_E)
_ZN40_INTERNAL_3264f79d_4_k_cu_a679b5e8_401464cute1_E:
	.zero		1
	.type		_ZN40_INTERNAL_3264f79d_4_k_cu_a679b5e8_401464cuda3std3__45__cpo6cbeginE,@object
	.size		_ZN40_INTERNAL_3264f79d_4_k_cu_a679b5e8_401464cuda3std3__45__cpo6cbeginE,(_ZN40_INTERNAL_3264f79d_4_k_cu_a679b5e8_401464cuda3std3__48in_placeE - _ZN40_INTERNAL_3264f79d_4_k_cu_a679b5e8_401464cuda3std3__45__cpo6cbeginE)
_ZN40_INTERNAL_3264f79d_4_k_cu_a679b5e8_401464cuda3std3__45__cpo6cbeginE:
	.zero		1
	.type		_ZN40_INTERNAL_3264f79d_4_k_cu_a679b5e8_401464cuda3std3__48in_placeE,@object
	.size		_ZN40_INTERNAL_3264f79d_4_k_cu_a679b5e8_401464cuda3std3__48in_placeE,(_ZN40_INTERNAL_3264f79d_4_k_cu_a679b5e8_401464cuda3std6ranges3__45__cpo9iter_moveE - _ZN40_INTERNAL_3264f79d_4_k_cu_a679b5e8_401464cuda3std3__48in_placeE)
_ZN40_INTERNAL_3264f79d_4_k_cu_a679b5e8_401464cuda3std3__48in_placeE:
	.zero		1
	.type		_ZN40_INTERNAL_3264f79d_4_k_cu_a679b5e8_401464cuda3std6ranges3__45__cpo9iter_moveE,@object
	.size		_ZN40_INTERNAL_3264f79d_4_k_cu_a679b5e8_401464cuda3std6ranges3__45__cpo9iter_moveE,(_ZN40_INTERNAL_3264f79d_4_k_cu_a679b5e8_401464cuda3std3__45__cpo5beginE - _ZN40_INTERNAL_3264f79d_4_k_cu_a679b5e8_401464cuda3std6ranges3__45__cpo9iter_moveE)
_ZN40_INTERNAL_3264f79d_4_k_cu_a679b5e8_401464cuda3std6ranges3__45__cpo9iter_moveE:
	.zero		1
	.type		_ZN40_INTERNAL_3264f79d_4_k_cu_a679b5e8_401464cuda3std3__45__cpo5beginE,@object
	.size		_ZN40_INTERNAL_3264f79d_4_k_cu_a679b5e8_401464cuda3std3__45__cpo5beginE,(_ZN40_INTERNAL_3264f79d_4_k_cu_a679b5e8_401464cuda3std3__442_GLOBAL__N__3264f79d_4_k_cu_a679b5e8_401466ignoreE - _ZN40_INTERNAL_3264f79d_4_k_cu_a679b5e8_401464cuda3std3__45__cpo5beginE)
_ZN40_INTERNAL_3264f79d_4_k_cu_a679b5e8_401464cuda3std3__45__cpo5beginE:
	.zero		1
	.type		_ZN40_INTERNAL_3264f79d_4_k_cu_a679b5e8_401464cuda3std3__442_GLOBAL__N__3264f79d_4_k_cu_a679b5e8_401466ignoreE,@object
	.size		_ZN40_INTERNAL_3264f79d_4_k_cu_a679b5e8_401464cuda3std3__442_GLOBAL__N__3264f79d_4_k_cu_a679b5e8_401466ignoreE,(_ZN40_INTERNAL_3264f79d_4_k_cu_a679b5e8_401464cute7productE - _ZN40_INTERNAL_3264f79d_4_k_cu_a679b5e8_401464cuda3std3__442_GLOBAL__N__3264f79d_4_k_cu_a679b5e8_401466ignoreE)
_ZN40_INTERNAL_3264f79d_4_k_cu_a679b5e8_401464cuda3std3__442_GLOBAL__N__3264f79d_4_k_cu_a679b5e8_401466ignoreE:
	.zero		1
	.type		_ZN40_INTERNAL_3264f79d_4_k_cu_a679b5e8_401464cute7productE,@object
	.size		_ZN40_INTERNAL_3264f79d_4_k_cu_a679b5e8_401464cute7productE,(_ZN40_INTERNAL_3264f79d_4_k_cu_a679b5e8_401464cuda3std3__45__cpo3endE - _ZN40_INTERNAL_3264f79d_4_k_cu_a679b5e8_401464cute7productE)
_ZN40_INTERNAL_3264f79d_4_k_cu_a679b5e8_401464cute7productE:
	.zero		1
	.type		_ZN40_INTERNAL_3264f79d_4_k_cu_a679b5e8_401464cuda3std3__45__cpo3endE,@object
	.size		_ZN40_INTERNAL_3264f79d_4_k_cu_a679b5e8_401464cuda3std3__45__cpo3endE,(_ZN40_INTERNAL_3264f79d_4_k_cu_a679b5e8_401464cuda3std3__419piecewise_constructE - _ZN40_INTERNAL_3264f79d_4_k_cu_a679b5e8_401464cuda3std3__45__cpo3endE)
_ZN40_INTERNAL_3264f79d_4_k_cu_a679b5e8_401464cuda3std3__45__cpo3endE:
	.zero		1
	.type		_ZN40_INTERNAL_3264f79d_4_k_cu_a679b5e8_401464cuda3std3__419piecewise_constructE,@object
	.size		_ZN40_INTERNAL_3264f79d_4_k_cu_a679b5e8_401464cuda3std3__419piecewise_constructE,(_ZN40_INTERNAL_3264f79d_4_k_cu_a679b5e8_401464cuda3std3__45__cpo4cendE - _ZN40_INTERNAL_3264f79d_4_k_cu_a679b5e8_401464cuda3std3__419piecewise_constructE)
_ZN40_INTERNAL_3264f79d_4_k_cu_a679b5e8_401464cuda3std3__419piecewise_constructE:
	.zero		1
	.type		_ZN40_INTERNAL_3264f79d_4_k_cu_a679b5e8_401464cuda3std3__45__cpo4cendE,@object
	.size		_ZN40_INTERNAL_3264f79d_4_k_cu_a679b5e8_401464cuda3std3__45__cpo4cendE,(_ZN40_INTERNAL_3264f79d_4_k_cu_a679b5e8_401464cuda3std6ranges3__45__cpo4swapE - _ZN40_INTERNAL_3264f79d_4_k_cu_a679b5e8_401464cuda3std3__45__cpo4cendE)
_ZN40_INTERNAL_3264f79d_4_k_cu_a679b5e8_401464cuda3std3__45__cpo4cendE:
	.zero		1
	.type		_ZN40_INTERNAL_3264f79d_4_k_cu_a679b5e8_401464cuda3std6ranges3__45__cpo4swapE,@object
	.size		_ZN40_INTERNAL_3264f79d_4_k_cu_a679b5e8_401464cuda3std6ranges3__45__cpo4swapE,(.L_10 - _ZN40_INTERNAL_3264f79d_4_k_cu_a679b5e8_401464cuda3std6ranges3__45__cpo4swapE)
_ZN40_INTERNAL_3264f79d_4_k_cu_a679b5e8_401464cuda3std6ranges3__45__cpo4swapE:
	.zero		1
.L_10:


//--------------------- .nv.constant0._ZN7cutlass13device_kernelINS_4gemm6kernel13GemmUniversalIN4cute5tupleIJiiiiEEENS1_10collective13CollectiveMmaINS1_35MainloopSm100TmaUmmaWarpSpecializedILi3ELi2ELi4ENS5_IJNS4_1CILi1EEESB_SB_EEEEENS5_IJNSA_ILi128EEESE_SE_EEENS_6half_tENS5_IJlSB_lEEESG_NS5_IJSB_llEEENS4_8TiledMMAINS4_8MMA_AtomIJNS4_20SM100_MMA_F16BF16_SSISG_SG_fLi128ELi128ELNS4_4UMMA5MajorE0ELSN_1ELNSM_7ScaleInE0ELSO_0EEEEEENS4_6LayoutISC_NS5_IJNSA_ILi0EEESS_SS_EEEEENS5_IJNS4_10UnderscoreESV_SV_EEEEENS4_13SM90_TMA_LOADENS4_14ComposedLayoutINS4_7SwizzleILi3ELi4ELi3EEENS4_18smem_ptr_flag_bitsILi16EEENSR_INS5_IJNSA_ILi8EEENSA_ILi64EEEEEENS5_IJS15_SB_EEEEEEEvNS4_8identityESY_NSZ_IS11_S13_NSR_INS5_IJS15_S14_EEENS5_IJSB_S15_EEEEEEEvS1A_EENS_8epilogue10collective18CollectiveEpilogueINS1G_23Sm100TmaWarpSpecializedILi4ELi2ELi32ELb1ELb0EEEJSF_NS5_IJNSR_ISE_SB_EENSR_INSA_ILi32EEESB_EEEEESG_SH_SG_SH_NS1G_6fusion15FusionCallbacksIS1K_NS1P_17LinearCombinationISG_fSG_fLNS_15FloatRoundStyleE2EEESF_S1O_JEEENS4_5SM1004TMEM4LOAD26SM100_TMEM_LOAD_32dp32b32xESY_NSZ_INS10_ILi2ELi4ELi3EEES13_NSR_INS5_IJS14_S1M_EEENS5_IJS1M_SB_EEEEEEENS4_39AutoVectorizingCopyWithAssumedAlignmentILi128EEENS4_14SM90_TMA_STOREES23_S25_S25_EEEvvEEEEvNT_6ParamsE --------------------------
	.section	.nv.constant0._ZN7cutlass13device_kernelINS_4gemm6kernel13GemmUniversalIN4cute5tupleIJiiiiEEENS1_10collective13CollectiveMmaINS1_35MainloopSm100TmaUmmaWarpSpecializedILi3ELi2ELi4ENS5_IJNS4_1CILi1EEESB_SB_EEEEENS5_IJNSA_ILi128EEESE_SE_EEENS_6half_tENS5_IJlSB_lEEESG_NS5_IJSB_llEEENS4_8TiledMMAINS4_8MMA_AtomIJNS4_20SM100_MMA_F16BF16_SSISG_SG_fLi128ELi128ELNS4_4UMMA5MajorE0ELSN_1ELNSM_7ScaleInE0ELSO_0EEEEEENS4_6LayoutISC_NS5_IJNSA_ILi0EEESS_SS_EEEEENS5_IJNS4_10UnderscoreESV_SV_EEEEENS4_13SM90_TMA_LOADENS4_14ComposedLayoutINS4_7SwizzleILi3ELi4ELi3EEENS4_18smem_ptr_flag_bitsILi16EEENSR_INS5_IJNSA_ILi8EEENSA_ILi64EEEEEENS5_IJS15_SB_EEEEEEEvNS4_8identityESY_NSZ_IS11_S13_NSR_INS5_IJS15_S14_EEENS5_IJSB_S15_EEEEEEEvS1A_EENS_8epilogue10collective18CollectiveEpilogueINS1G_23Sm100TmaWarpSpecializedILi4ELi2ELi32ELb1ELb0EEEJSF_NS5_IJNSR_ISE_SB_EENSR_INSA_ILi32EEESB_EEEEESG_SH_SG_SH_NS1G_6fusion15FusionCallbacksIS1K_NS1P_17LinearCombinationISG_fSG_fLNS_15FloatRoundStyleE2EEESF_S1O_JEEENS4_5SM1004TMEM4LOAD26SM100_TMEM_LOAD_32dp32b32xESY_NSZ_INS10_ILi2ELi4ELi3EEES13_NSR_INS5_IJS14_S1M_EEENS5_IJS1M_SB_EEEEEEENS4_39AutoVectorizingCopyWithAssumedAlignmentILi128EEENS4_14SM90_TMA_STOREES23_S25_S25_EEEvvEEEEvNT_6ParamsE,"a",@progbits
	.sectionflags	@""
	.align	4
.nv.constant0._ZN7cutlass13device_kernelINS_4gemm6kernel13GemmUniversalIN4cute5tupleIJiiiiEEENS1_10collective13CollectiveMmaINS1_35MainloopSm100TmaUmmaWarpSpecializedILi3ELi2ELi4ENS5_IJNS4_1CILi1EEESB_SB_EEEEENS5_IJNSA_ILi128EEESE_SE_EEENS_6half_tENS5_IJlSB_lEEESG_NS5_IJSB_llEEENS4_8TiledMMAINS4_8MMA_AtomIJNS4_20SM100_MMA_F16BF16_SSISG_SG_fLi128ELi128ELNS4_4UMMA5MajorE0ELSN_1ELNSM_7ScaleInE0ELSO_0EEEEEENS4_6LayoutISC_NS5_IJNSA_ILi0EEESS_SS_EEEEENS5_IJNS4_10UnderscoreESV_SV_EEEEENS4_13SM90_TMA_LOADENS4_14ComposedLayoutINS4_7SwizzleILi3ELi4ELi3EEENS4_18smem_ptr_flag_bitsILi16EEENSR_INS5_IJNSA_ILi8EEENSA_ILi64EEEEEENS5_IJS15_SB_EEEEEEEvNS4_8identityESY_NSZ_IS11_S13_NSR_INS5_IJS15_S14_EEENS5_IJSB_S15_EEEEEEEvS1A_EENS_8epilogue10collective18CollectiveEpilogueINS1G_23Sm100TmaWarpSpecializedILi4ELi2ELi32ELb1ELb0EEEJSF_NS5_IJNSR_ISE_SB_EENSR_INSA_ILi32EEESB_EEEEESG_SH_SG_SH_NS1G_6fusion15FusionCallbacksIS1K_NS1P_17LinearCombinationISG_fSG_fLNS_15FloatRoundStyleE2EEESF_S1O_JEEENS4_5SM1004TMEM4LOAD26SM100_TMEM_LOAD_32dp32b32xESY_NSZ_INS10_ILi2ELi4ELi3EEES13_NSR_INS5_IJS14_S1M_EEENS5_IJS1M_SB_EEEEEEENS4_39AutoVectorizingCopyWithAssumedAlignmentILi128EEENS4_14SM90_TMA_STOREES23_S25_S25_EEEvvEEEEvNT_6ParamsE:
	.zero		2944


//--------------------- SYMBOLS --------------------------

	.type		.nv.reservedSmem.offset0,@object
	.size		.nv.reservedSmem.offset0,0x4
	.type		.nv.reservedSmem.cap,@object
	.size		.nv.reservedSmem.cap,0x4
	.type		__assertfail,@function
